	.target	sm_100a

	.elftype	@"ET_EXEC"


//--------------------- .note.nv.tkinfo           --------------------------
	.section	.note.nv.tkinfo,"",@"SHT_NOTE"
	.sectionflags	@"SHF_NOTE_NV_TKINFO"
	.tkinfo
        /*0018*/ 	.word	0x00000002
        /*0030*/ 	.string	""
        /*0030*/ 	.string	"ptxas"
        /*0030*/ 	.string	"Cuda compilation tools, release 13.0, V13.0.88"
        /*0030*/ 	.string	"Build cuda_13.0.r13.0/compiler.36424714_0"
        /*0030*/ 	.string	"-arch sm_100a -m 64 "



//--------------------- .note.nv.cuinfo           --------------------------
	.section	.note.nv.cuinfo,"",@"SHT_NOTE"
	.sectionflags	@"SHF_NOTE_NV_CUINFO"
        /*0018*/ 	.short	0x0002
        /*001a*/ 	.short	0x0064
        /*001c*/ 	.short	0x0082
	.zero		2


//--------------------- .nv.info                  --------------------------
	.section	.nv.info,"",@"SHT_CUDA_INFO"
	.align	4


	//----- nvinfo : EIATTR_REGCOUNT
	.align		4
        /*0000*/ 	.byte	0x04, 0x2f
        /*0002*/ 	.short	(.L_19 - .L_18)
	.align		4
.L_18:
        /*0004*/ 	.word	index@(_ZN7cutlass13device_kernelINS_4gemm6kernel13GemmUniversalIN4cute5tupleIJiiiiEEENS1_10collective13CollectiveMmaINS1_35MainloopSm100TmaUmmaWarpSpecializedILi3ELi2ELi4ENS5_IJNS4_1CILi1EEESB_SB_EEEEENS5_IJNSA_ILi64EEESE_NSA_ILi128EEEEEENS_10bfloat16_tENS5_IJlSB_lEEESH_SI_NS4_8TiledMMAINS4_8MMA_AtomIJNS4_20SM100_MMA_F16BF16_SSISH_SH_fLi64ELi64ELNS4_4UMMA5MajorE0ELSN_0ELNSM_7ScaleInE0ELSO_0EEEEEENS4_6LayoutISC_NS5_IJNSA_ILi0EEESS_SS_EEEEENS5_IJNS4_10UnderscoreESV_SV_EEEEENS4_13SM90_TMA_LOADENS4_14ComposedLayoutINS4_7SwizzleILi3ELi4ELi3EEENS4_18smem_ptr_flag_bitsILi16EEENSR_INS5_IJNSA_ILi8EEESE_EEENS5_IJSE_SB_EEEEEEEvNS4_8identityESY_S18_vS19_EENS_8epilogue10collective18CollectiveEpilogueINS1B_23Sm100TmaWarpSpecializedILi3ELi2ELi16ELb1ELb0EEEJSG_NS5_IJNSR_ISE_SB_EENSR_INSA_ILi32EEESB_EEEEESH_SI_SH_SI_NS1B_6fusion15FusionCallbacksIS1F_NS1K_17LinearCombinationISH_fSH_fLNS_15FloatRoundStyleE2EEESG_S1J_JEEENS4_5SM1004TMEM4LOAD26SM100_TMEM_LOAD_16dp256b4xESY_NSZ_INS10_ILi2ELi4ELi3EEES13_NSR_INS5_IJS14_S1H_EEENS5_IJS1H_SB_EEEEEEENS4_17SM75_U32x4_LDSM_NENS4_14SM90_TMA_STOREES1Y_NS4_17SM90_U32x4_STSM_NENS4_39AutoVectorizingCopyWithAssumedAlignmentILi128EEEEEEvvEEEEvNT_6ParamsE)
        /*0008*/ 	.word	0x0000004f


	//----- nvinfo : EIATTR_FRAME_SIZE
	.align		4
.L_19:
        /*000c*/ 	.byte	0x04, 0x11
        /*000e*/ 	.short	(.L_21 - .L_20)
	.align		4
.L_20:
        /*0010*/ 	.word	index@($__internal_2_$__cuda_sm10x_tcgen05_guardrail_trap_unallocated_columns_being_dealloced)
        /*0014*/ 	.word	0x00000000


	//----- nvinfo : EIATTR_FRAME_SIZE
	.align		4
.L_21:
        /*0018*/ 	.byte	0x04, 0x11
        /*001a*/ 	.short	(.L_23 - .L_22)
	.align		4
.L_22:
        /*001c*/ 	.word	index@($__internal_1_$__cuda_sm10x_tcgen05_guardrail_trap_phase_invalid_during_alloc)
        /*0020*/ 	.word	0x00000000


	//----- nvinfo : EIATTR_FRAME_SIZE
	.align		4
.L_23:
        /*0024*/ 	.byte	0x04, 0x11
        /*0026*/ 	.short	(.L_25 - .L_24)
	.align		4
.L_24:
        /*0028*/ 	.word	index@($__internal_0_$__cuda_sm10x_tcgen05_guardrail_trap_col_being_dealloced_not_returned_by_alloc)
        /*002c*/ 	.word	0x00000000


	//----- nvinfo : EIATTR_FRAME_SIZE
	.align		4
.L_25:
        /*0030*/ 	.byte	0x04, 0x11
        /*0032*/ 	.short	(.L_27 - .L_26)
	.align		4
.L_26:
        /*0034*/ 	.word	index@(_ZN7cutlass13device_kernelINS_4gemm6kernel13GemmUniversalIN4cute5tupleIJiiiiEEENS1_10collective13CollectiveMmaINS1_35MainloopSm100TmaUmmaWarpSpecializedILi3ELi2ELi4ENS5_IJNS4_1CILi1EEESB_SB_EEEEENS5_IJNSA_ILi64EEESE_NSA_ILi128EEEEEENS_10bfloat16_tENS5_IJlSB_lEEESH_SI_NS4_8TiledMMAINS4_8MMA_AtomIJNS4_20SM100_MMA_F16BF16_SSISH_SH_fLi64ELi64ELNS4_4UMMA5MajorE0ELSN_0ELNSM_7ScaleInE0ELSO_0EEEEEENS4_6LayoutISC_NS5_IJNSA_ILi0EEESS_SS_EEEEENS5_IJNS4_10UnderscoreESV_SV_EEEEENS4_13SM90_TMA_LOADENS4_14ComposedLayoutINS4_7SwizzleILi3ELi4ELi3EEENS4_18smem_ptr_flag_bitsILi16EEENSR_INS5_IJNSA_ILi8EEESE_EEENS5_IJSE_SB_EEEEEEEvNS4_8identityESY_S18_vS19_EENS_8epilogue10collective18CollectiveEpilogueINS1B_23Sm100TmaWarpSpecializedILi3ELi2ELi16ELb1ELb0EEEJSG_NS5_IJNSR_ISE_SB_EENSR_INSA_ILi32EEESB_EEEEESH_SI_SH_SI_NS1B_6fusion15FusionCallbacksIS1F_NS1K_17LinearCombinationISH_fSH_fLNS_15FloatRoundStyleE2EEESG_S1J_JEEENS4_5SM1004TMEM4LOAD26SM100_TMEM_LOAD_16dp256b4xESY_NSZ_INS10_ILi2ELi4ELi3EEES13_NSR_INS5_IJS14_S1H_EEENS5_IJS1H_SB_EEEEEEENS4_17SM75_U32x4_LDSM_NENS4_14SM90_TMA_STOREES1Y_NS4_17SM90_U32x4_STSM_NENS4_39AutoVectorizingCopyWithAssumedAlignmentILi128EEEEEEvvEEEEvNT_6ParamsE)
        /*0038*/ 	.word	0x00000000


	//----- nvinfo : EIATTR_MIN_STACK_SIZE
	.align		4
.L_27:
        /*003c*/ 	.byte	0x04, 0x12
        /*003e*/ 	.short	(.L_29 - .L_28)
	.align		4
.L_28:
        /*0040*/ 	.word	index@(_ZN7cutlass13device_kernelINS_4gemm6kernel13GemmUniversalIN4cute5tupleIJiiiiEEENS1_10collective13CollectiveMmaINS1_35MainloopSm100TmaUmmaWarpSpecializedILi3ELi2ELi4ENS5_IJNS4_1CILi1EEESB_SB_EEEEENS5_IJNSA_ILi64EEESE_NSA_ILi128EEEEEENS_10bfloat16_tENS5_IJlSB_lEEESH_SI_NS4_8TiledMMAINS4_8MMA_AtomIJNS4_20SM100_MMA_F16BF16_SSISH_SH_fLi64ELi64ELNS4_4UMMA5MajorE0ELSN_0ELNSM_7ScaleInE0ELSO_0EEEEEENS4_6LayoutISC_NS5_IJNSA_ILi0EEESS_SS_EEEEENS5_IJNS4_10UnderscoreESV_SV_EEEEENS4_13SM90_TMA_LOADENS4_14ComposedLayoutINS4_7SwizzleILi3ELi4ELi3EEENS4_18smem_ptr_flag_bitsILi16EEENSR_INS5_IJNSA_ILi8EEESE_EEENS5_IJSE_SB_EEEEEEEvNS4_8identityESY_S18_vS19_EENS_8epilogue10collective18CollectiveEpilogueINS1B_23Sm100TmaWarpSpecializedILi3ELi2ELi16ELb1ELb0EEEJSG_NS5_IJNSR_ISE_SB_EENSR_INSA_ILi32EEESB_EEEEESH_SI_SH_SI_NS1B_6fusion15FusionCallbacksIS1F_NS1K_17LinearCombinationISH_fSH_fLNS_15FloatRoundStyleE2EEESG_S1J_JEEENS4_5SM1004TMEM4LOAD26SM100_TMEM_LOAD_16dp256b4xESY_NSZ_INS10_ILi2ELi4ELi3EEES13_NSR_INS5_IJS14_S1H_EEENS5_IJS1H_SB_EEEEEEENS4_17SM75_U32x4_LDSM_NENS4_14SM90_TMA_STOREES1Y_NS4_17SM90_U32x4_STSM_NENS4_39AutoVectorizingCopyWithAssumedAlignmentILi128EEEEEEvvEEEEvNT_6ParamsE)
        /*0044*/ 	.word	0x00000000
.L_29:


//--------------------- .nv.compat                --------------------------
	.section	.nv.compat,"",@"SHT_CUDA_COMPAT_INFO"
	.align	4
        /*0000*/ 	.byte	0x02, 0x09, 0x01, 0x00, 0x02, 0x02, 0x02, 0x00, 0x02, 0x05, 0x05, 0x00, 0x03, 0x07, 0x01, 0x01
        /*0010*/ 	.byte	0x02, 0x03, 0x01, 0x00, 0x02, 0x06, 0x01, 0x00, 0x04, 0x0b, 0x08, 0x00, 0x09, 0x00, 0x00, 0x00
        /*0020*/ 	.byte	0x00, 0x00, 0x00, 0x00


//--------------------- .nv.info._ZN7cutlass13device_kernelINS_4gemm6kernel13GemmUniversalIN4cute5tupleIJiiiiEEENS1_10collective13CollectiveMmaINS1_35MainloopSm100TmaUmmaWarpSpecializedILi3ELi2ELi4ENS5_IJNS4_1CILi1EEESB_SB_EEEEENS5_IJNSA_ILi64EEESE_NSA_ILi128EEEEEENS_10bfloat16_tENS5_IJlSB_lEEESH_SI_NS4_8TiledMMAINS4_8MMA_AtomIJNS4_20SM100_MMA_F16BF16_SSISH_SH_fLi64ELi64ELNS4_4UMMA5MajorE0ELSN_0ELNSM_7ScaleInE0ELSO_0EEEEEENS4_6LayoutISC_NS5_IJNSA_ILi0EEESS_SS_EEEEENS5_IJNS4_10UnderscoreESV_SV_EEEEENS4_13SM90_TMA_LOADENS4_14ComposedLayoutINS4_7SwizzleILi3ELi4ELi3EEENS4_18smem_ptr_flag_bitsILi16EEENSR_INS5_IJNSA_ILi8EEESE_EEENS5_IJSE_SB_EEEEEEEvNS4_8identityESY_S18_vS19_EENS_8epilogue10collective18CollectiveEpilogueINS1B_23Sm100TmaWarpSpecializedILi3ELi2ELi16ELb1ELb0EEEJSG_NS5_IJNSR_ISE_SB_EENSR_INSA_ILi32EEESB_EEEEESH_SI_SH_SI_NS1B_6fusion15FusionCallbacksIS1F_NS1K_17LinearCombinationISH_fSH_fLNS_15FloatRoundStyleE2EEESG_S1J_JEEENS4_5SM1004TMEM4LOAD26SM100_TMEM_LOAD_16dp256b4xESY_NSZ_INS10_ILi2ELi4ELi3EEES13_NSR_INS5_IJS14_S1H_EEENS5_IJS1H_SB_EEEEEEENS4_17SM75_U32x4_LDSM_NENS4_14SM90_TMA_STOREES1Y_NS4_17SM90_U32x4_STSM_NENS4_39AutoVectorizingCopyWithAssumedAlignmentILi128EEEEEEvvEEEEvNT_6ParamsE --------------------------
	.section	.nv.info._ZN7cutlass13device_kernelINS_4gemm6kernel13GemmUniversalIN4cute5tupleIJiiiiEEENS1_10collective13CollectiveMmaINS1_35MainloopSm100TmaUmmaWarpSpecializedILi3ELi2ELi4ENS5_IJNS4_1CILi1EEESB_SB_EEEEENS5_IJNSA_ILi64EEESE_NSA_ILi128EEEEEENS_10bfloat16_tENS5_IJlSB_lEEESH_SI_NS4_8TiledMMAINS4_8MMA_AtomIJNS4_20SM100_MMA_F16BF16_SSISH_SH_fLi64ELi64ELNS4_4UMMA5MajorE0ELSN_0ELNSM_7ScaleInE0ELSO_0EEEEEENS4_6LayoutISC_NS5_IJNSA_ILi0EEESS_SS_EEEEENS5_IJNS4_10UnderscoreESV_SV_EEEEENS4_13SM90_TMA_LOADENS4_14ComposedLayoutINS4_7SwizzleILi3ELi4ELi3EEENS4_18smem_ptr_flag_bitsILi16EEENSR_INS5_IJNSA_ILi8EEESE_EEENS5_IJSE_SB_EEEEEEEvNS4_8identityESY_S18_vS19_EENS_8epilogue10collective18CollectiveEpilogueINS1B_23Sm100TmaWarpSpecializedILi3ELi2ELi16ELb1ELb0EEEJSG_NS5_IJNSR_ISE_SB_EENSR_INSA_ILi32EEESB_EEEEESH_SI_SH_SI_NS1B_6fusion15FusionCallbacksIS1F_NS1K_17LinearCombinationISH_fSH_fLNS_15FloatRoundStyleE2EEESG_S1J_JEEENS4_5SM1004TMEM4LOAD26SM100_TMEM_LOAD_16dp256b4xESY_NSZ_INS10_ILi2ELi4ELi3EEES13_NSR_INS5_IJS14_S1H_EEENS5_IJS1H_SB_EEEEEEENS4_17SM75_U32x4_LDSM_NENS4_14SM90_TMA_STOREES1Y_NS4_17SM90_U32x4_STSM_NENS4_39AutoVectorizingCopyWithAssumedAlignmentILi128EEEEEEvvEEEEvNT_6ParamsE,"",@"SHT_CUDA_INFO"
	.sectionflags	@""
	.align	4


	//----- nvinfo : EIATTR_CUDA_API_VERSION
	.align		4
        /*0000*/ 	.byte	0x04, 0x37
        /*0002*/ 	.short	(.L_31 - .L_30)
.L_30:
        /*0004*/ 	.word	0x00000082


	//----- nvinfo : EIATTR_KPARAM_INFO
	.align		4
.L_31:
        /*0008*/ 	.byte	0x04, 0x17
        /*000a*/ 	.short	(.L_33 - .L_32)
.L_32:
        /*000c*/ 	.word	0x00000000
        /*0010*/ 	.short	0x0000
        /*0012*/ 	.short	0x0000
        /*0014*/ 	.byte	0x00, 0xf0, 0x01, 0x20


	//----- nvinfo : EIATTR_AT_ENTRY_FRAGMENTS
	.align		4
.L_33:
        /*0018*/ 	.byte	0x04, 0x4f
        /*001a*/ 	.short	(.L_35 - .L_34)


	//   ....[0]....
.L_34:
        /*001c*/ 	.word	0x00000006


	//----- nvinfo : EIATTR_RESERVED_SMEM_USED
	.align		4
.L_35:
        /*0020*/ 	.byte	0x01, 0x41
	.zero		2


	//----- nvinfo : EIATTR_SPARSE_MMA_MASK
	.align		4
        /*0024*/ 	.byte	0x03, 0x50
        /*0026*/ 	.short	0x0000


	//----- nvinfo : EIATTR_TCGEN05_1CTA_USED
	.align		4
        /*0028*/ 	.byte	0x01, 0x51
	.zero		2


	//----- nvinfo : EIATTR_MAXREG_COUNT
	.align		4
        /*002c*/ 	.byte	0x03, 0x1b
        /*002e*/ 	.short	0x00ff


	//----- nvinfo : EIATTR_NUM_BARRIERS
	.align		4
        /*0030*/ 	.byte	0x02, 0x4c
        /*0032*/ 	.byte	0x07
	.zero		1


	//----- nvinfo : EIATTR_EXTERNS
	.align		4
        /*0034*/ 	.byte	0x04, 0x0f
        /*0036*/ 	.short	(.L_37 - .L_36)


	//   ....[0]....
	.align		4
.L_36:
        /*0038*/ 	.word	index@(__assertfail)


	//----- nvinfo : EIATTR_MERCURY_ISA_VERSION
	.align		4
.L_37:
        /*003c*/ 	.byte	0x03, 0x5f
        /*003e*/ 	.short	0x0101


	//----- nvinfo : EIATTR_INT_WARP_WIDE_INSTR_OFFSETS
	.align		4
        /*0040*/ 	.byte	0x04, 0x31
        /*0042*/ 	.short	(.L_39 - .L_38)


	//   ....[0]....
.L_38:
        /*0044*/ 	.word	0x00001ee0


	//   ....[1]....
        /*0048*/ 	.word	0x00003ab0


	//   ....[2]....
        /*004c*/ 	.word	0x00003ae0


	//   ....[3]....
        /*0050*/ 	.word	0x00003b30


	//   ....[4]....
        /*0054*/ 	.word	0x00004410


	//   ....[5]....
        /*0058*/ 	.word	0x00004430


	//   ....[6]....
        /*005c*/ 	.word	0x00004700


	//   ....[7]....
        /*0060*/ 	.word	0x00004830


	//----- nvinfo : EIATTR_COOP_GROUP_MASK_REGIDS
	.align		4
.L_39:
        /*0064*/ 	.byte	0x04, 0x29
        /*0066*/ 	.short	(.L_41 - .L_40)


	//   ....[0]....
.L_40:
        /*0068*/ 	.word	0xffffffff


	//   ....[1]....
        /*006c*/ 	.word	0xffffffff


	//   ....[2]....
        /*0070*/ 	.word	0xffffffff


	//   ....[3]....
        /*0074*/ 	.word	0xffffffff


	//   ....[4]....
        /*0078*/ 	.word	0xffffffff


	//   ....[5]....
        /*007c*/ 	.word	0xffffffff


	//   ....[6]....
        /*0080*/ 	.word	0xffffffff


	//   ....[7]....
        /*0084*/ 	.word	0xffffffff


	//   ....[8]....
        /*0088*/ 	.word	0xffffffff


	//   ....[9]....
        /*008c*/ 	.word	0xffffffff


	//   ....[10]....
        /*0090*/ 	.word	0xffffffff


	//   ....[11]....
        /*0094*/ 	.word	0xffffffff


	//   ....[12]....
        /*0098*/ 	.word	0xffffffff


	//----- nvinfo : EIATTR_COOP_GROUP_INSTR_OFFSETS
	.align		4
.L_41:
        /*009c*/ 	.byte	0x04, 0x28
        /*009e*/ 	.short	(.L_43 - .L_42)


	//   ....[0]....
.L_42:
        /*00a0*/ 	.word	0x00000090


	//   ....[1]....
        /*00a4*/ 	.word	0x000004d0


	//   ....[2]....
        /*00a8*/ 	.word	0x00000620


	//   ....[3]....
        /*00ac*/ 	.word	0x000007a0


	//   ....[4]....
        /*00b0*/ 	.word	0x000008a0


	//   ....[5]....
        /*00b4*/ 	.word	0x00000a10


	//   ....[6]....
        /*00b8*/ 	.word	0x00000bb0


	//   ....[7]....
        /*00bc*/ 	.word	0x00001dc0


	//   ....[8]....
        /*00c0*/ 	.word	0x00002b10


	//   ....[9]....
        /*00c4*/ 	.word	0x00002d20


	//   ....[10]....
        /*00c8*/ 	.word	0x00002d50


	//   ....[11]....
        /*00cc*/ 	.word	0x000039a0


	//   ....[12]....
        /*00d0*/ 	.word	0x00003bd0


	//----- nvinfo : EIATTR_VRC_CTA_INIT_COUNT
	.align		4
.L_43:
        /*00d4*/ 	.byte	0x02, 0x4a
        /*00d6*/ 	.byte	0x80
	.zero		1


	//----- nvinfo : EIATTR_SYSCALL_OFFSETS
	.align		4
        /*00d8*/ 	.byte	0x04, 0x46
        /*00da*/ 	.short	(.L_45 - .L_44)


	//   ....[0]....
.L_44:
        /*00dc*/ 	.word	0x00005410


	//   ....[1]....
        /*00e0*/ 	.word	0x00005500


	//   ....[2]....
        /*00e4*/ 	.word	0x00005ce0


	//   ....[3]....
        /*00e8*/ 	.word	0x00006620


	//----- nvinfo : EIATTR_MBARRIER_INSTR_OFFSETS
	.align		4
.L_45:
        /*00ec*/ 	.byte	0x04, 0x39
        /*00ee*/ 	.short	(.L_47 - .L_46)


	//   ....[0]....
.L_46:
        /*00f0*/ 	.word	0x000005b0
        /*00f4*/ 	.word	0x000000ff
        /*00f8*/ 	.word	0x00000000
        /*00fc*/ 	.short	0x0100
        /*00fe*/ 	.byte	0x05
	.zero		1


	//   ....[1]....
        /*0100*/ 	.word	0x000005c0
        /*0104*/ 	.word	0x000000ff
        /*0108*/ 	.word	0x00000018
        /*010c*/ 	.short	0x0100
        /*010e*/ 	.byte	0x05
	.zero		1


	//   ....[2]....
        /*0110*/ 	.word	0x000005d0
        /*0114*/ 	.word	0x000000ff
        /*0118*/ 	.word	0x00000008
        /*011c*/ 	.short	0x0100
        /*011e*/ 	.byte	0x05
	.zero		1


	//   ....[3]....
        /*0120*/ 	.word	0x000005e0
        /*0124*/ 	.word	0x000000ff
        /*0128*/ 	.word	0x00000020
        /*012c*/ 	.short	0x0100
        /*012e*/ 	.byte	0x05
	.zero		1


	//   ....[4]....
        /*0130*/ 	.word	0x000005f0
        /*0134*/ 	.word	0x000000ff
        /*0138*/ 	.word	0x00000010
        /*013c*/ 	.short	0x0100
        /*013e*/ 	.byte	0x05
	.zero		1


	//   ....[5]....
        /*0140*/ 	.word	0x00000600
        /*0144*/ 	.word	0x000000ff
        /*0148*/ 	.word	0x00000028
        /*014c*/ 	.short	0x0100
        /*014e*/ 	.byte	0x05
	.zero		1


	//   ....[6]....
        /*0150*/ 	.word	0x00000730
        /*0154*/ 	.word	0x000000ff
        /*0158*/ 	.word	0x00000030
        /*015c*/ 	.short	0x0100
        /*015e*/ 	.byte	0x07
	.zero		1


	//   ....[7]....
        /*0160*/ 	.word	0x00000740
        /*0164*/ 	.word	0x000000ff
        /*0168*/ 	.word	0x00000048
        /*016c*/ 	.short	0x0100
        /*016e*/ 	.byte	0x07
	.zero		1


	//   ....[8]....
        /*0170*/ 	.word	0x00000750
        /*0174*/ 	.word	0x000000ff
        /*0178*/ 	.word	0x00000038
        /*017c*/ 	.short	0x0100
        /*017e*/ 	.byte	0x07
	.zero		1


	//   ....[9]....
        /*0180*/ 	.word	0x00000760
        /*0184*/ 	.word	0x000000ff
        /*0188*/ 	.word	0x00000050
        /*018c*/ 	.short	0x0100
        /*018e*/ 	.byte	0x07
	.zero		1


	//   ....[10]....
        /*0190*/ 	.word	0x00000770
        /*0194*/ 	.word	0x000000ff
        /*0198*/ 	.word	0x00000040
        /*019c*/ 	.short	0x0100
        /*019e*/ 	.byte	0x07
	.zero		1


	//   ....[11]....
        /*01a0*/ 	.word	0x00000780
        /*01a4*/ 	.word	0x000000ff
        /*01a8*/ 	.word	0x00000058
        /*01ac*/ 	.short	0x0100
        /*01ae*/ 	.byte	0x07
	.zero		1


	//   ....[12]....
        /*01b0*/ 	.word	0x00000870
        /*01b4*/ 	.word	0x000000ff
        /*01b8*/ 	.word	0x00000060
        /*01bc*/ 	.short	0x0100
        /*01be*/ 	.byte	0x05
	.zero		1


	//   ....[13]....
        /*01c0*/ 	.word	0x00000880
        /*01c4*/ 	.word	0x000000ff
        /*01c8*/ 	.word	0x00000068
        /*01cc*/ 	.short	0x0100
        /*01ce*/ 	.byte	0x05
	.zero		1


	//   ....[14]....
        /*01d0*/ 	.word	0x000009c0
        /*01d4*/ 	.word	0x000000ff
        /*01d8*/ 	.word	0x00000070
        /*01dc*/ 	.short	0x0100
        /*01de*/ 	.byte	0x05
	.zero		1


	//   ....[15]....
        /*01e0*/ 	.word	0x000009d0
        /*01e4*/ 	.word	0x000000ff
        /*01e8*/ 	.word	0x00000080
        /*01ec*/ 	.short	0x0100
        /*01ee*/ 	.byte	0x05
	.zero		1


	//   ....[16]....
        /*01f0*/ 	.word	0x000009e0
        /*01f4*/ 	.word	0x000000ff
        /*01f8*/ 	.word	0x00000078
        /*01fc*/ 	.short	0x0100
        /*01fe*/ 	.byte	0x05
	.zero		1


	//   ....[17]....
        /*0200*/ 	.word	0x000009f0
        /*0204*/ 	.word	0x000000ff
        /*0208*/ 	.word	0x00000088
        /*020c*/ 	.short	0x0100
        /*020e*/ 	.byte	0x05
	.zero		1


	//   ....[18]....
        /*0210*/ 	.word	0x00000b20
        /*0214*/ 	.word	0x000000ff
        /*0218*/ 	.word	0x00000090
        /*021c*/ 	.short	0x0100
        /*021e*/ 	.byte	0x07
	.zero		1


	//   ....[19]....
        /*0220*/ 	.word	0x00000b30
        /*0224*/ 	.word	0x000000ff
        /*0228*/ 	.word	0x000000b0
        /*022c*/ 	.short	0x0100
        /*022e*/ 	.byte	0x07
	.zero		1


	//   ....[20]....
        /*0230*/ 	.word	0x00000b40
        /*0234*/ 	.word	0x000000ff
        /*0238*/ 	.word	0x00000098
        /*023c*/ 	.short	0x0100
        /*023e*/ 	.byte	0x07
	.zero		1


	//   ....[21]....
        /*0240*/ 	.word	0x00000b50
        /*0244*/ 	.word	0x000000ff
        /*0248*/ 	.word	0x000000b8
        /*024c*/ 	.short	0x0100
        /*024e*/ 	.byte	0x07
	.zero		1


	//   ....[22]....
        /*0250*/ 	.word	0x00000b60
        /*0254*/ 	.word	0x000000ff
        /*0258*/ 	.word	0x000000a0
        /*025c*/ 	.short	0x0100
        /*025e*/ 	.byte	0x07
	.zero		1


	//   ....[23]....
        /*0260*/ 	.word	0x00000b70
        /*0264*/ 	.word	0x000000ff
        /*0268*/ 	.word	0x000000c0
        /*026c*/ 	.short	0x0100
        /*026e*/ 	.byte	0x07
	.zero		1


	//   ....[24]....
        /*0270*/ 	.word	0x00000b80
        /*0274*/ 	.word	0x000000ff
        /*0278*/ 	.word	0x000000a8
        /*027c*/ 	.short	0x0100
        /*027e*/ 	.byte	0x07
	.zero		1


	//   ....[25]....
        /*0280*/ 	.word	0x00000b90
        /*0284*/ 	.word	0x000000ff
        /*0288*/ 	.word	0x000000c8
        /*028c*/ 	.short	0x0100
        /*028e*/ 	.byte	0x07
	.zero		1


	//   ....[26]....
        /*0290*/ 	.word	0x00000c80
        /*0294*/ 	.word	0x000000ff
        /*0298*/ 	.word	0x000000d0
        /*029c*/ 	.short	0x0100
        /*029e*/ 	.byte	0x05
	.zero		1


	//   ....[27]....
        /*02a0*/ 	.word	0x00000c90
        /*02a4*/ 	.word	0x000000ff
        /*02a8*/ 	.word	0x000000e0
        /*02ac*/ 	.short	0x0100
        /*02ae*/ 	.byte	0x05
	.zero		1


	//   ....[28]....
        /*02b0*/ 	.word	0x00000ca0
        /*02b4*/ 	.word	0x000000ff
        /*02b8*/ 	.word	0x000000d8
        /*02bc*/ 	.short	0x0100
        /*02be*/ 	.byte	0x05
	.zero		1


	//   ....[29]....
        /*02c0*/ 	.word	0x00000cb0
        /*02c4*/ 	.word	0x000000ff
        /*02c8*/ 	.word	0x000000e8
        /*02cc*/ 	.short	0x0100
        /*02ce*/ 	.byte	0x05
	.zero		1


	//   ....[30]....
        /*02d0*/ 	.word	0x00001580
        /*02d4*/ 	.word	0x00000002
        /*02d8*/ 	.word	0x000000e0
        /*02dc*/ 	.short	0x010a
        /*02de*/ 	.byte	0xff
	.zero		1


	//   ....[31]....
        /*02e0*/ 	.word	0x000015b0
        /*02e4*/ 	.word	0x00000002
        /*02e8*/ 	.word	0x000000d0
        /*02ec*/ 	.short	0x0101
        /*02ee*/ 	.byte	0xff
	.zero		1


	//   ....[32]....
        /*02f0*/ 	.word	0x00001680
        /*02f4*/ 	.word	0x000000ff
        /*02f8*/ 	.word	0x00000018
        /*02fc*/ 	.short	0x010a
        /*02fe*/ 	.byte	0x08
	.zero		1


	//   ....[33]....
        /*0300*/ 	.word	0x00001720
        /*0304*/ 	.word	0x000000ff
        /*0308*/ 	.word	0x00000018
        /*030c*/ 	.short	0x010a
        /*030e*/ 	.byte	0x21
	.zero		1


	//   ....[34]....
        /*0310*/ 	.word	0x00001870
        /*0314*/ 	.word	0x000000ff
        /*0318*/ 	.word	0x00000018
        /*031c*/ 	.short	0x010a
        /*031e*/ 	.byte	0x08
	.zero		1


	//   ....[35]....
        /*0320*/ 	.word	0x00001a30
        /*0324*/ 	.word	0x000000ff
        /*0328*/ 	.word	0x00000068
        /*032c*/ 	.short	0x0101
        /*032e*/ 	.byte	0x04
	.zero		1


	//   ....[36]....
        /*0330*/ 	.word	0x00001a50
        /*0334*/ 	.word	0x000000ff
        /*0338*/ 	.word	0x00000018
        /*033c*/ 	.short	0x010a
        /*033e*/ 	.byte	0x08
	.zero		1


	//   ....[37]....
        /*0340*/ 	.word	0x00001ad0
        /*0344*/ 	.word	0x000000ff
        /*0348*/ 	.word	0x00000018
        /*034c*/ 	.short	0x010a
        /*034e*/ 	.byte	0x21
	.zero		1


	//   ....[38]....
        /*0350*/ 	.word	0x00001c20
        /*0354*/ 	.word	0x000000ff
        /*0358*/ 	.word	0x00000018
        /*035c*/ 	.short	0x010a
        /*035e*/ 	.byte	0x08
	.zero		1


	//   ....[39]....
        /*0360*/ 	.word	0x00001df0
        /*0364*/ 	.word	0x00000002
        /*0368*/ 	.word	0x00000070
        /*036c*/ 	.short	0x010a
        /*036e*/ 	.byte	0xff
	.zero		1


	//   ....[40]....
        /*0370*/ 	.word	0x00001eb0
        /*0374*/ 	.word	0x00000002
        /*0378*/ 	.word	0x00000000
        /*037c*/ 	.short	0x0101
        /*037e*/ 	.byte	0xff
	.zero		1


	//   ....[41]....
        /*0380*/ 	.word	0x00002410
        /*0384*/ 	.word	0x000000ff
        /*0388*/ 	.word	0x00000000
        /*038c*/ 	.short	0x010a
        /*038e*/ 	.byte	0x05
	.zero		1


	//   ....[42]....
        /*0390*/ 	.word	0x000024a0
        /*0394*/ 	.word	0x000000ff
        /*0398*/ 	.word	0x00000000
        /*039c*/ 	.short	0x010a
        /*039e*/ 	.byte	0x05
	.zero		1


	//   ....[43]....
        /*03a0*/ 	.word	0x00002540
        /*03a4*/ 	.word	0x00000000
        /*03a8*/ 	.word	0x00000000
        /*03ac*/ 	.short	0x010a
        /*03ae*/ 	.byte	0xff
	.zero		1


	//   ....[44]....
        /*03b0*/ 	.word	0x00002660
        /*03b4*/ 	.word	0x00000000
        /*03b8*/ 	.word	0x000000d0
        /*03bc*/ 	.short	0x010a
        /*03be*/ 	.byte	0xff
	.zero		1


	//   ....[45]....
        /*03c0*/ 	.word	0x000026d0
        /*03c4*/ 	.word	0x00000000
        /*03c8*/ 	.word	0x00000000
        /*03cc*/ 	.short	0x0101
        /*03ce*/ 	.byte	0xff
	.zero		1


	//   ....[46]....
        /*03d0*/ 	.word	0x000026f0
        /*03d4*/ 	.word	0x000000ff
        /*03d8*/ 	.word	0x00000080
        /*03dc*/ 	.short	0x010a
        /*03de*/ 	.byte	0x05
	.zero		1


	//   ....[47]....
        /*03e0*/ 	.word	0x00002810
        /*03e4*/ 	.word	0x00000000
        /*03e8*/ 	.word	0x00000070
        /*03ec*/ 	.short	0x010a
        /*03ee*/ 	.byte	0xff
	.zero		1


	//   ....[48]....
        /*03f0*/ 	.word	0x00002910
        /*03f4*/ 	.word	0x00000000
        /*03f8*/ 	.word	0x00000000
        /*03fc*/ 	.short	0x0101
        /*03fe*/ 	.byte	0xff
	.zero		1


	//   ....[49]....
        /*0400*/ 	.word	0x000029a0
        /*0404*/ 	.word	0x000000ff
        /*0408*/ 	.word	0x00000080
        /*040c*/ 	.short	0x0106
        /*040e*/ 	.byte	0x05
	.zero		1


	//   ....[50]....
        /*0410*/ 	.word	0x000029c0
        /*0414*/ 	.word	0x000000ff
        /*0418*/ 	.word	0x00000080
        /*041c*/ 	.short	0x010a
        /*041e*/ 	.byte	0x05
	.zero		1


	//   ....[51]....
        /*0420*/ 	.word	0x00002a50
        /*0424*/ 	.word	0x000000ff
        /*0428*/ 	.word	0x00000080
        /*042c*/ 	.short	0x0106
        /*042e*/ 	.byte	0x04
	.zero		1


	//   ....[52]....
        /*0430*/ 	.word	0x00002a90
        /*0434*/ 	.word	0x00000000
        /*0438*/ 	.word	0x00000080
        /*043c*/ 	.short	0x010a
        /*043e*/ 	.byte	0xff
	.zero		1


	//   ....[53]....
        /*0440*/ 	.word	0x00003050
        /*0444*/ 	.word	0x00000000
        /*0448*/ 	.word	0x00000070
        /*044c*/ 	.short	0x010a
        /*044e*/ 	.byte	0xff
	.zero		1


	//   ....[54]....
        /*0450*/ 	.word	0x00003160
        /*0454*/ 	.word	0x00000003
        /*0458*/ 	.word	0x00000000
        /*045c*/ 	.short	0x0101
        /*045e*/ 	.byte	0xff
	.zero		1


	//   ....[55]....
        /*0460*/ 	.word	0x00003170
        /*0464*/ 	.word	0x000000ff
        /*0468*/ 	.word	0x00000000
        /*046c*/ 	.short	0x010a
        /*046e*/ 	.byte	0x07
	.zero		1


	//   ....[56]....
        /*0470*/ 	.word	0x000031f0
        /*0474*/ 	.word	0x000000ff
        /*0478*/ 	.word	0x000000b0
        /*047c*/ 	.short	0x010a
        /*047e*/ 	.byte	0x06
	.zero		1


	//   ....[57]....
        /*0480*/ 	.word	0x000032c0
        /*0484*/ 	.word	0x000000ff
        /*0488*/ 	.word	0x00000000
        /*048c*/ 	.short	0x010a
        /*048e*/ 	.byte	0x0b
	.zero		1


	//   ....[58]....
        /*0490*/ 	.word	0x000033f0
        /*0494*/ 	.word	0x000000ff
        /*0498*/ 	.word	0x00000000
        /*049c*/ 	.short	0x010a
        /*049e*/ 	.byte	0x22
	.zero		1


	//   ....[59]....
        /*04a0*/ 	.word	0x000037d0
        /*04a4*/ 	.word	0x000000ff
        /*04a8*/ 	.word	0x00000000
        /*04ac*/ 	.short	0x010a
        /*04ae*/ 	.byte	0x06
	.zero		1


	//   ....[60]....
        /*04b0*/ 	.word	0x00003860
        /*04b4*/ 	.word	0x000000ff
        /*04b8*/ 	.word	0x00000000
        /*04bc*/ 	.short	0x010a
        /*04be*/ 	.byte	0x06
	.zero		1


	//   ....[61]....
        /*04c0*/ 	.word	0x000038f0
        /*04c4*/ 	.word	0x000000ff
        /*04c8*/ 	.word	0x00000000
        /*04cc*/ 	.short	0x010a
        /*04ce*/ 	.byte	0x06
	.zero		1


	//   ....[62]....
        /*04d0*/ 	.word	0x00003980
        /*04d4*/ 	.word	0x000000ff
        /*04d8*/ 	.word	0x00000000
        /*04dc*/ 	.short	0x010a
        /*04de*/ 	.byte	0x07
	.zero		1


	//   ....[63]....
        /*04e0*/ 	.word	0x00003db0
        /*04e4*/ 	.word	0x00000000
        /*04e8*/ 	.word	0x00000070
        /*04ec*/ 	.short	0x010a
        /*04ee*/ 	.byte	0xff
	.zero		1


	//   ....[64]....
        /*04f0*/ 	.word	0x00003e70
        /*04f4*/ 	.word	0x00000000
        /*04f8*/ 	.word	0x00000000
        /*04fc*/ 	.short	0x0101
        /*04fe*/ 	.byte	0xff
	.zero		1


	//   ....[65]....
        /*0500*/ 	.word	0x00004190
        /*0504*/ 	.word	0x000000ff
        /*0508*/ 	.word	0x00000068
        /*050c*/ 	.short	0x010a
        /*050e*/ 	.byte	0x07
	.zero		1


	//   ....[66]....
        /*0510*/ 	.word	0x000043b0
        /*0514*/ 	.word	0x000000ff
        /*0518*/ 	.word	0x00000048
        /*051c*/ 	.short	0x010a
        /*051e*/ 	.byte	0x0f
	.zero		1


	//   ....[67]....
        /*0520*/ 	.word	0x000045b0
        /*0524*/ 	.word	0x000000ff
        /*0528*/ 	.word	0x00000030
        /*052c*/ 	.short	0x010b
        /*052e*/ 	.byte	0x0f
	.zero		1


	//   ....[68]....
        /*0530*/ 	.word	0x00004600
        /*0534*/ 	.word	0x000000ff
        /*0538*/ 	.word	0x00000000
        /*053c*/ 	.short	0x0101
        /*053e*/ 	.byte	0x10
	.zero		1


	//   ....[69]....
        /*0540*/ 	.word	0x00004640
        /*0544*/ 	.word	0x000000ff
        /*0548*/ 	.word	0x00000048
        /*054c*/ 	.short	0x010a
        /*054e*/ 	.byte	0x0d
	.zero		1


	//   ....[70]....
        /*0550*/ 	.word	0x00004880
        /*0554*/ 	.word	0x000000ff
        /*0558*/ 	.word	0x00000030
        /*055c*/ 	.short	0x010b
        /*055e*/ 	.byte	0x0d
	.zero		1


	//   ....[71]....
        /*0560*/ 	.word	0x000048f0
        /*0564*/ 	.word	0x000000ff
        /*0568*/ 	.word	0x00000000
        /*056c*/ 	.short	0x0101
        /*056e*/ 	.byte	0x0f
	.zero		1


	//   ....[72]....
        /*0570*/ 	.word	0x00004940
        /*0574*/ 	.word	0x000000ff
        /*0578*/ 	.word	0x00000000
        /*057c*/ 	.short	0x010a
        /*057e*/ 	.byte	0x04
	.zero		1


	//   ....[73]....
        /*0580*/ 	.word	0x000049d0
        /*0584*/ 	.word	0x000000ff
        /*0588*/ 	.word	0x00000000
        /*058c*/ 	.short	0x010a
        /*058e*/ 	.byte	0x04
	.zero		1


	//   ....[74]....
        /*0590*/ 	.word	0x00004a70
        /*0594*/ 	.word	0x00000000
        /*0598*/ 	.word	0x00000000
        /*059c*/ 	.short	0x010a
        /*059e*/ 	.byte	0xff
	.zero		1


	//   ....[75]....
        /*05a0*/ 	.word	0x00004de0
        /*05a4*/ 	.word	0x00000000
        /*05a8*/ 	.word	0x00000070
        /*05ac*/ 	.short	0x010a
        /*05ae*/ 	.byte	0xff
	.zero		1


	//   ....[76]....
        /*05b0*/ 	.word	0x00004ef0
        /*05b4*/ 	.word	0x00000000
        /*05b8*/ 	.word	0x00000000
        /*05bc*/ 	.short	0x0101
        /*05be*/ 	.byte	0xff
	.zero		1


	//   ....[77]....
        /*05c0*/ 	.word	0x00005900
        /*05c4*/ 	.word	0x00000002
        /*05c8*/ 	.word	0x00000030
        /*05cc*/ 	.short	0x010a
        /*05ce*/ 	.byte	0xff
	.zero		1


	//   ....[78]....
        /*05d0*/ 	.word	0x00005940
        /*05d4*/ 	.word	0x0000002c
        /*05d8*/ 	.word	0x00000090
        /*05dc*/ 	.short	0x010a
        /*05de*/ 	.byte	0xff
	.zero		1


	//   ....[79]....
        /*05e0*/ 	.word	0x00005a30
        /*05e4*/ 	.word	0x00000002
        /*05e8*/ 	.word	0x00000030
        /*05ec*/ 	.short	0x010a
        /*05ee*/ 	.byte	0xff
	.zero		1


	//   ....[80]....
        /*05f0*/ 	.word	0x00005bc0
        /*05f4*/ 	.word	0x0000002c
        /*05f8*/ 	.word	0x00000090
        /*05fc*/ 	.short	0x010a
        /*05fe*/ 	.byte	0xff
	.zero		1


	//   ....[81]....
        /*0600*/ 	.word	0x00006380
        /*0604*/ 	.word	0x00000000
        /*0608*/ 	.word	0x00000000
        /*060c*/ 	.short	0x0101
        /*060e*/ 	.byte	0xff
	.zero		1


	//   ....[82]....
        /*0610*/ 	.word	0x00006390
        /*0614*/ 	.word	0x00000002
        /*0618*/ 	.word	0x00000030
        /*061c*/ 	.short	0x010a
        /*061e*/ 	.byte	0xff
	.zero		1


	//   ....[83]....
        /*0620*/ 	.word	0x00006450
        /*0624*/ 	.word	0x00000002
        /*0628*/ 	.word	0x00000030
        /*062c*/ 	.short	0x010a
        /*062e*/ 	.byte	0xff
	.zero		1


	//   ....[84]....
        /*0630*/ 	.word	0x000067b0
        /*0634*/ 	.word	0x000000ff
        /*0638*/ 	.word	0x00000000
        /*063c*/ 	.short	0x0101
        /*063e*/ 	.byte	0x05
	.zero		1


	//   ....[85]....
        /*0640*/ 	.word	0x00006d40
        /*0644*/ 	.word	0x00000000
        /*0648*/ 	.word	0x00000000
        /*064c*/ 	.short	0x0101
        /*064e*/ 	.byte	0xff
	.zero		1


	//   ....[86]....
        /*0650*/ 	.word	0x00006fb0
        /*0654*/ 	.word	0x000000ff
        /*0658*/ 	.word	0x00000000
        /*065c*/ 	.short	0x0101
        /*065e*/ 	.byte	0x04
	.zero		1


	//   ....[87]....
        /*0660*/ 	.word	0x00006fd0
        /*0664*/ 	.word	0x00000002
        /*0668*/ 	.word	0x000000e0
        /*066c*/ 	.short	0x010a
        /*066e*/ 	.byte	0xff
	.zero		1


	//   ....[88]....
        /*0670*/ 	.word	0x00007030
        /*0674*/ 	.word	0x00000002
        /*0678*/ 	.word	0x00000018
        /*067c*/ 	.short	0x010a
        /*067e*/ 	.byte	0xff
	.zero		1


	//   ....[89]....
        /*0680*/ 	.word	0x00007090
        /*0684*/ 	.word	0x00000002
        /*0688*/ 	.word	0x00000018
        /*068c*/ 	.short	0x010a
        /*068e*/ 	.byte	0xff
	.zero		1


	//   ....[90]....
        /*0690*/ 	.word	0x000070e0
        /*0694*/ 	.word	0x00000002
        /*0698*/ 	.word	0x00000070
        /*069c*/ 	.short	0x010a
        /*069e*/ 	.byte	0xff
	.zero		1


	//   ....[91]....
        /*06a0*/ 	.word	0x00007140
        /*06a4*/ 	.word	0x00000000
        /*06a8*/ 	.word	0x00000000
        /*06ac*/ 	.short	0x010a
        /*06ae*/ 	.byte	0xff
	.zero		1


	//   ....[92]....
        /*06b0*/ 	.word	0x000071a0
        /*06b4*/ 	.word	0x00000000
        /*06b8*/ 	.word	0x00000000
        /*06bc*/ 	.short	0x010a
        /*06be*/ 	.byte	0xff
	.zero		1


	//   ....[93]....
        /*06c0*/ 	.word	0x000071f0
        /*06c4*/ 	.word	0x00000000
        /*06c8*/ 	.word	0x000000d0
        /*06cc*/ 	.short	0x010a
        /*06ce*/ 	.byte	0xff
	.zero		1


	//   ....[94]....
        /*06d0*/ 	.word	0x00007250
        /*06d4*/ 	.word	0x00000000
        /*06d8*/ 	.word	0x00000080
        /*06dc*/ 	.short	0x010a
        /*06de*/ 	.byte	0xff
	.zero		1


	//   ....[95]....
        /*06e0*/ 	.word	0x000072a0
        /*06e4*/ 	.word	0x00000000
        /*06e8*/ 	.word	0x00000070
        /*06ec*/ 	.short	0x010a
        /*06ee*/ 	.byte	0xff
	.zero		1


	//   ....[96]....
        /*06f0*/ 	.word	0x00007300
        /*06f4*/ 	.word	0x00000000
        /*06f8*/ 	.word	0x00000080
        /*06fc*/ 	.short	0x010a
        /*06fe*/ 	.byte	0xff
	.zero		1


	//   ....[97]....
        /*0700*/ 	.word	0x00007350
        /*0704*/ 	.word	0x00000000
        /*0708*/ 	.word	0x00000070
        /*070c*/ 	.short	0x010a
        /*070e*/ 	.byte	0xff
	.zero		1


	//   ....[98]....
        /*0710*/ 	.word	0x000073b0
        /*0714*/ 	.word	0x00000002
        /*0718*/ 	.word	0x000000b0
        /*071c*/ 	.short	0x010a
        /*071e*/ 	.byte	0xff
	.zero		1


	//   ....[99]....
        /*0720*/ 	.word	0x00007410
        /*0724*/ 	.word	0x00000000
        /*0728*/ 	.word	0x00000000
        /*072c*/ 	.short	0x010a
        /*072e*/ 	.byte	0xff
	.zero		1


	//   ....[100]....
        /*0730*/ 	.word	0x00007470
        /*0734*/ 	.word	0x00000000
        /*0738*/ 	.word	0x00000000
        /*073c*/ 	.short	0x010a
        /*073e*/ 	.byte	0xff
	.zero		1


	//   ....[101]....
        /*0740*/ 	.word	0x000074d0
        /*0744*/ 	.word	0x00000000
        /*0748*/ 	.word	0x00000000
        /*074c*/ 	.short	0x010a
        /*074e*/ 	.byte	0xff
	.zero		1


	//   ....[102]....
        /*0750*/ 	.word	0x00007530
        /*0754*/ 	.word	0x00000000
        /*0758*/ 	.word	0x00000000
        /*075c*/ 	.short	0x010a
        /*075e*/ 	.byte	0xff
	.zero		1


	//   ....[103]....
        /*0760*/ 	.word	0x00007590
        /*0764*/ 	.word	0x00000000
        /*0768*/ 	.word	0x00000000
        /*076c*/ 	.short	0x010a
        /*076e*/ 	.byte	0xff
	.zero		1


	//   ....[104]....
        /*0770*/ 	.word	0x000075e0
        /*0774*/ 	.word	0x00000000
        /*0778*/ 	.word	0x00000070
        /*077c*/ 	.short	0x010a
        /*077e*/ 	.byte	0xff
	.zero		1


	//   ....[105]....
        /*0780*/ 	.word	0x00007640
        /*0784*/ 	.word	0x00000000
        /*0788*/ 	.word	0x00000068
        /*078c*/ 	.short	0x010a
        /*078e*/ 	.byte	0xff
	.zero		1


	//   ....[106]....
        /*0790*/ 	.word	0x000076a0
        /*0794*/ 	.word	0x00000000
        /*0798*/ 	.word	0x00000048
        /*079c*/ 	.short	0x010a
        /*079e*/ 	.byte	0xff
	.zero		1


	//   ....[107]....
        /*07a0*/ 	.word	0x00007700
        /*07a4*/ 	.word	0x00000000
        /*07a8*/ 	.word	0x00000048
        /*07ac*/ 	.short	0x010a
        /*07ae*/ 	.byte	0xff
	.zero		1


	//   ....[108]....
        /*07b0*/ 	.word	0x00007760
        /*07b4*/ 	.word	0x00000000
        /*07b8*/ 	.word	0x00000000
        /*07bc*/ 	.short	0x010a
        /*07be*/ 	.byte	0xff
	.zero		1


	//   ....[109]....
        /*07c0*/ 	.word	0x000077c0
        /*07c4*/ 	.word	0x00000000
        /*07c8*/ 	.word	0x00000000
        /*07cc*/ 	.short	0x010a
        /*07ce*/ 	.byte	0xff
	.zero		1


	//   ....[110]....
        /*07d0*/ 	.word	0x00007810
        /*07d4*/ 	.word	0x00000000
        /*07d8*/ 	.word	0x00000070
        /*07dc*/ 	.short	0x010a
        /*07de*/ 	.byte	0xff
	.zero		1


	//   ....[111]....
        /*07e0*/ 	.word	0x00007860
        /*07e4*/ 	.word	0x00000002
        /*07e8*/ 	.word	0x00000030
        /*07ec*/ 	.short	0x010a
        /*07ee*/ 	.byte	0xff
	.zero		1


	//   ....[112]....
        /*07f0*/ 	.word	0x000078b0
        /*07f4*/ 	.word	0x0000002c
        /*07f8*/ 	.word	0x00000090
        /*07fc*/ 	.short	0x010a
        /*07fe*/ 	.byte	0xff
	.zero		1


	//   ....[113]....
        /*0800*/ 	.word	0x00007900
        /*0804*/ 	.word	0x00000002
        /*0808*/ 	.word	0x00000030
        /*080c*/ 	.short	0x010a
        /*080e*/ 	.byte	0xff
	.zero		1


	//----- nvinfo : EIATTR_NUM_MBARRIERS
	.align		4
.L_47:
        /*0810*/ 	.byte	0x03, 0x38
        /*0812*/ 	.short	0x001e


	//----- nvinfo : EIATTR_EXIT_INSTR_OFFSETS
	.align		4
        /*0814*/ 	.byte	0x04, 0x1c
        /*0816*/ 	.short	(.L_49 - .L_48)


	//   ....[0]....
.L_48:
        /*0818*/ 	.word	0x00002570


	//   ....[1]....
        /*081c*/ 	.word	0x00002a60


	//   ....[2]....
        /*0820*/ 	.word	0x00002ac0


	//   ....[3]....
        /*0824*/ 	.word	0x00003be0


	//   ....[4]....
        /*0828*/ 	.word	0x00004aa0


	//   ....[5]....
        /*082c*/ 	.word	0x00004ae0


	//   ....[6]....
        /*0830*/ 	.word	0x00006ea0


	//   ....[7]....
        /*0834*/ 	.word	0x00006f20


	//   ....[8]....
        /*0838*/ 	.word	0x00006f50


	//   ....[9]....
        /*083c*/ 	.word	0x00006fc0


	//----- nvinfo : EIATTR_MAX_THREADS
	.align		4
.L_49:
        /*0840*/ 	.byte	0x04, 0x05
        /*0842*/ 	.short	(.L_51 - .L_50)
.L_50:
        /*0844*/ 	.word	0x00000100
        /*0848*/ 	.word	0x00000001
        /*084c*/ 	.word	0x00000001


	//----- nvinfo : EIATTR_CRS_STACK_SIZE
	.align		4
.L_51:
        /*0850*/ 	.byte	0x04, 0x1e
        /*0852*/ 	.short	(.L_53 - .L_52)
.L_52:
        /*0854*/ 	.word	0x00000000


	//----- nvinfo : EIATTR_CBANK_PARAM_SIZE
	.align		4
.L_53:
        /*0858*/ 	.byte	0x03, 0x19
        /*085a*/ 	.short	0x0800


	//----- nvinfo : EIATTR_PARAM_CBANK
	.align		4
        /*085c*/ 	.byte	0x04, 0x0a
        /*085e*/ 	.short	(.L_55 - .L_54)
	.align		4
.L_54:
        /*0860*/ 	.word	index@(.nv.constant0._ZN7cutlass13device_kernelINS_4gemm6kernel13GemmUniversalIN4cute5tupleIJiiiiEEENS1_10collective13CollectiveMmaINS1_35MainloopSm100TmaUmmaWarpSpecializedILi3ELi2ELi4ENS5_IJNS4_1CILi1EEESB_SB_EEEEENS5_IJNSA_ILi64EEESE_NSA_ILi128EEEEEENS_10bfloat16_tENS5_IJlSB_lEEESH_SI_NS4_8TiledMMAINS4_8MMA_AtomIJNS4_20SM100_MMA_F16BF16_SSISH_SH_fLi64ELi64ELNS4_4UMMA5MajorE0ELSN_0ELNSM_7ScaleInE0ELSO_0EEEEEENS4_6LayoutISC_NS5_IJNSA_ILi0EEESS_SS_EEEEENS5_IJNS4_10UnderscoreESV_SV_EEEEENS4_13SM90_TMA_LOADENS4_14ComposedLayoutINS4_7SwizzleILi3ELi4ELi3EEENS4_18smem_ptr_flag_bitsILi16EEENSR_INS5_IJNSA_ILi8EEESE_EEENS5_IJSE_SB_EEEEEEEvNS4_8identityESY_S18_vS19_EENS_8epilogue10collective18CollectiveEpilogueINS1B_23Sm100TmaWarpSpecializedILi3ELi2ELi16ELb1ELb0EEEJSG_NS5_IJNSR_ISE_SB_EENSR_INSA_ILi32EEESB_EEEEESH_SI_SH_SI_NS1B_6fusion15FusionCallbacksIS1F_NS1K_17LinearCombinationISH_fSH_fLNS_15FloatRoundStyleE2EEESG_S1J_JEEENS4_5SM1004TMEM4LOAD26SM100_TMEM_LOAD_16dp256b4xESY_NSZ_INS10_ILi2ELi4ELi3EEES13_NSR_INS5_IJS14_S1H_EEENS5_IJS1H_SB_EEEEEEENS4_17SM75_U32x4_LDSM_NENS4_14SM90_TMA_STOREES1Y_NS4_17SM90_U32x4_STSM_NENS4_39AutoVectorizingCopyWithAssumedAlignmentILi128EEEEEEvvEEEEvNT_6ParamsE)
        /*0864*/ 	.short	0x0380
        /*0866*/ 	.short	0x0800


	//----- nvinfo : EIATTR_SW_WAR
	.align		4
.L_55:
        /*0868*/ 	.byte	0x04, 0x36
        /*086a*/ 	.short	(.L_57 - .L_56)
.L_56:
        /*086c*/ 	.word	0x00000008
.L_57:


//--------------------- .nv.callgraph             --------------------------
	.section	.nv.callgraph,"",@"SHT_CUDA_CALLGRAPH"
	.align	4
	.sectionentsize	8
	.align		4
        /*0000*/ 	.word	0x00000000
	.align		4
        /*0004*/ 	.word	0xffffffff
	.align		4
        /*0008*/ 	.word	index@(_ZN7cutlass13device_kernelINS_4gemm6kernel13GemmUniversalIN4cute5tupleIJiiiiEEENS1_10collective13CollectiveMmaINS1_35MainloopSm100TmaUmmaWarpSpecializedILi3ELi2ELi4ENS5_IJNS4_1CILi1EEESB_SB_EEEEENS5_IJNSA_ILi64EEESE_NSA_ILi128EEEEEENS_10bfloat16_tENS5_IJlSB_lEEESH_SI_NS4_8TiledMMAINS4_8MMA_AtomIJNS4_20SM100_MMA_F16BF16_SSISH_SH_fLi64ELi64ELNS4_4UMMA5MajorE0ELSN_0ELNSM_7ScaleInE0ELSO_0EEEEEENS4_6LayoutISC_NS5_IJNSA_ILi0EEESS_SS_EEEEENS5_IJNS4_10UnderscoreESV_SV_EEEEENS4_13SM90_TMA_LOADENS4_14ComposedLayoutINS4_7SwizzleILi3ELi4ELi3EEENS4_18smem_ptr_flag_bitsILi16EEENSR_INS5_IJNSA_ILi8EEESE_EEENS5_IJSE_SB_EEEEEEEvNS4_8identityESY_S18_vS19_EENS_8epilogue10collective18CollectiveEpilogueINS1B_23Sm100TmaWarpSpecializedILi3ELi2ELi16ELb1ELb0EEEJSG_NS5_IJNSR_ISE_SB_EENSR_INSA_ILi32EEESB_EEEEESH_SI_SH_SI_NS1B_6fusion15FusionCallbacksIS1F_NS1K_17LinearCombinationISH_fSH_fLNS_15FloatRoundStyleE2EEESG_S1J_JEEENS4_5SM1004TMEM4LOAD26SM100_TMEM_LOAD_16dp256b4xESY_NSZ_INS10_ILi2ELi4ELi3EEES13_NSR_INS5_IJS14_S1H_EEENS5_IJS1H_SB_EEEEEEENS4_17SM75_U32x4_LDSM_NENS4_14SM90_TMA_STOREES1Y_NS4_17SM90_U32x4_STSM_NENS4_39AutoVectorizingCopyWithAssumedAlignmentILi128EEEEEEvvEEEEvNT_6ParamsE)
	.align		4
        /*000c*/ 	.word	index@(__assertfail)
	.align		4
        /*0010*/ 	.word	0x00000000
	.align		4
        /*0014*/ 	.word	0xfffffffe
	.align		4
        /*0018*/ 	.word	0x00000000
	.align		4
        /*001c*/ 	.word	0xfffffffd
	.align		4
        /*0020*/ 	.word	0x00000000
	.align		4
        /*0024*/ 	.word	0xfffffffc


//--------------------- .nv.constant4             --------------------------
	.section	.nv.constant4,"a",@progbits
	.align	8
	.align		8
.nv.constant4:
        /*0000*/ 	.dword	__assertfail
	.align		8
        /*0008*/ 	.dword	__unnamed_1
	.align		8
        /*0010*/ 	.dword	__unnamed_2
	.align		8
        /*0018*/ 	.dword	_ZN39_INTERNAL_dee65a85_4_k_cu_8760af1a_63244cuda3std3__45__cpo5beginE
	.align		8
        /*0020*/ 	.dword	_ZN39_INTERNAL_dee65a85_4_k_cu_8760af1a_63244cuda3std3__45__cpo3endE
	.align		8
        /*0028*/ 	.dword	_ZN39_INTERNAL_dee65a85_4_k_cu_8760af1a_63244cuda3std3__45__cpo6cbeginE
	.align		8
        /*0030*/ 	.dword	_ZN39_INTERNAL_dee65a85_4_k_cu_8760af1a_63244cuda3std3__45__cpo4cendE
	.align		8
        /*0038*/ 	.dword	_ZN39_INTERNAL_dee65a85_4_k_cu_8760af1a_63244cuda3std3__441_GLOBAL__N__dee65a85_4_k_cu_8760af1a_63246ignoreE
	.align		8
        /*0040*/ 	.dword	_ZN39_INTERNAL_dee65a85_4_k_cu_8760af1a_63244cuda3std3__419piecewise_constructE
	.align		8
        /*0048*/ 	.dword	_ZN39_INTERNAL_dee65a85_4_k_cu_8760af1a_63244cuda3std3__48in_placeE
	.align		8
        /*0050*/ 	.dword	_ZN39_INTERNAL_dee65a85_4_k_cu_8760af1a_63244cuda3std6ranges3__45__cpo4swapE
	.align		8
        /*0058*/ 	.dword	_ZN39_INTERNAL_dee65a85_4_k_cu_8760af1a_63244cuda3std6ranges3__45__cpo9iter_moveE
	.align		8
        /*0060*/ 	.dword	_ZN39_INTERNAL_dee65a85_4_k_cu_8760af1a_63244cute7productE
	.align		8
        /*0068*/ 	.dword	_ZN39_INTERNAL_dee65a85_4_k_cu_8760af1a_63244cute1_E
	.align		8
        /*0070*/ 	.dword	$str$25
	.align		8
        /*0078*/ 	.dword	$str$26
	.align		8
        /*0080*/ 	.dword	$str$27
	.align		8
        /*0088*/ 	.dword	$str$28


//--------------------- .text._ZN7cutlass13device_kernelINS_4gemm6kernel13GemmUniversalIN4cute5tupleIJiiiiEEENS1_10collective13CollectiveMmaINS1_35MainloopSm100TmaUmmaWarpSpecializedILi3ELi2ELi4ENS5_IJNS4_1CILi1EEESB_SB_EEEEENS5_IJNSA_ILi64EEESE_NSA_ILi128EEEEEENS_10bfloat16_tENS5_IJlSB_lEEESH_SI_NS4_8TiledMMAINS4_8MMA_AtomIJNS4_20SM100_MMA_F16BF16_SSISH_SH_fLi64ELi64ELNS4_4UMMA5MajorE0ELSN_0ELNSM_7ScaleInE0ELSO_0EEEEEENS4_6LayoutISC_NS5_IJNSA_ILi0EEESS_SS_EEEEENS5_IJNS4_10UnderscoreESV_SV_EEEEENS4_13SM90_TMA_LOADENS4_14ComposedLayoutINS4_7SwizzleILi3ELi4ELi3EEENS4_18smem_ptr_flag_bitsILi16EEENSR_INS5_IJNSA_ILi8EEESE_EEENS5_IJSE_SB_EEEEEEEvNS4_8identityESY_S18_vS19_EENS_8epilogue10collective18CollectiveEpilogueINS1B_23Sm100TmaWarpSpecializedILi3ELi2ELi16ELb1ELb0EEEJSG_NS5_IJNSR_ISE_SB_EENSR_INSA_ILi32EEESB_EEEEESH_SI_SH_SI_NS1B_6fusion15FusionCallbacksIS1F_NS1K_17LinearCombinationISH_fSH_fLNS_15FloatRoundStyleE2EEESG_S1J_JEEENS4_5SM1004TMEM4LOAD26SM100_TMEM_LOAD_16dp256b4xESY_NSZ_INS10_ILi2ELi4ELi3EEES13_NSR_INS5_IJS14_S1H_EEENS5_IJS1H_SB_EEEEEEENS4_17SM75_U32x4_LDSM_NENS4_14SM90_TMA_STOREES1Y_NS4_17SM90_U32x4_STSM_NENS4_39AutoVectorizingCopyWithAssumedAlignmentILi128EEEEEEvvEEEEvNT_6ParamsE --------------------------
	.section	.text._ZN7cutlass13device_kernelINS_4gemm6kernel13GemmUniversalIN4cute5tupleIJiiiiEEENS1_10collective13CollectiveMmaINS1_35MainloopSm100TmaUmmaWarpSpecializedILi3ELi2ELi4ENS5_IJNS4_1CILi1EEESB_SB_EEEEENS5_IJNSA_ILi64EEESE_NSA_ILi128EEEEEENS_10bfloat16_tENS5_IJlSB_lEEESH_SI_NS4_8TiledMMAINS4_8MMA_AtomIJNS4_20SM100_MMA_F16BF16_SSISH_SH_fLi64ELi64ELNS4_4UMMA5MajorE0ELSN_0ELNSM_7ScaleInE0ELSO_0EEEEEENS4_6LayoutISC_NS5_IJNSA_ILi0EEESS_SS_EEEEENS5_IJNS4_10UnderscoreESV_SV_EEEEENS4_13SM90_TMA_LOADENS4_14ComposedLayoutINS4_7SwizzleILi3ELi4ELi3EEENS4_18smem_ptr_flag_bitsILi16EEENSR_INS5_IJNSA_ILi8EEESE_EEENS5_IJSE_SB_EEEEEEEvNS4_8identityESY_S18_vS19_EENS_8epilogue10collective18CollectiveEpilogueINS1B_23Sm100TmaWarpSpecializedILi3ELi2ELi16ELb1ELb0EEEJSG_NS5_IJNSR_ISE_SB_EENSR_INSA_ILi32EEESB_EEEEESH_SI_SH_SI_NS1B_6fusion15FusionCallbacksIS1F_NS1K_17LinearCombinationISH_fSH_fLNS_15FloatRoundStyleE2EEESG_S1J_JEEENS4_5SM1004TMEM4LOAD26SM100_TMEM_LOAD_16dp256b4xESY_NSZ_INS10_ILi2ELi4ELi3EEES13_NSR_INS5_IJS14_S1H_EEENS5_IJS1H_SB_EEEEEEENS4_17SM75_U32x4_LDSM_NENS4_14SM90_TMA_STOREES1Y_NS4_17SM90_U32x4_STSM_NENS4_39AutoVectorizingCopyWithAssumedAlignmentILi128EEEEEEvvEEEEvNT_6ParamsE,"ax",@progbits
	.align	128
.text._ZN7cutlass13device_kernelINS_4gemm6kernel13GemmUniversalIN4cute5tupleIJiiiiEEENS1_10collective13CollectiveMmaINS1_35MainloopSm100TmaUmmaWarpSpecializedILi3ELi2ELi4ENS5_IJNS4_1CILi1EEESB_SB_EEEEENS5_IJNSA_ILi64EEESE_NSA_ILi128EEEEEENS_10bfloat16_tENS5_IJlSB_lEEESH_SI_NS4_8TiledMMAINS4_8MMA_AtomIJNS4_20SM100_MMA_F16BF16_SSISH_SH_fLi64ELi64ELNS4_4UMMA5MajorE0ELSN_0ELNSM_7ScaleInE0ELSO_0EEEEEENS4_6LayoutISC_NS5_IJNSA_ILi0EEESS_SS_EEEEENS5_IJNS4_10UnderscoreESV_SV_EEEEENS4_13SM90_TMA_LOADENS4_14ComposedLayoutINS4_7SwizzleILi3ELi4ELi3EEENS4_18smem_ptr_flag_bitsILi16EEENSR_INS5_IJNSA_ILi8EEESE_EEENS5_IJSE_SB_EEEEEEEvNS4_8identityESY_S18_vS19_EENS_8epilogue10collective18CollectiveEpilogueINS1B_23Sm100TmaWarpSpecializedILi3ELi2ELi16ELb1ELb0EEEJSG_NS5_IJNSR_ISE_SB_EENSR_INSA_ILi32EEESB_EEEEESH_SI_SH_SI_NS1B_6fusion15FusionCallbacksIS1F_NS1K_17LinearCombinationISH_fSH_fLNS_15FloatRoundStyleE2EEESG_S1J_JEEENS4_5SM1004TMEM4LOAD26SM100_TMEM_LOAD_16dp256b4xESY_NSZ_INS10_ILi2ELi4ELi3EEES13_NSR_INS5_IJS14_S1H_EEENS5_IJS1H_SB_EEEEEEENS4_17SM75_U32x4_LDSM_NENS4_14SM90_TMA_STOREES1Y_NS4_17SM90_U32x4_STSM_NENS4_39AutoVectorizingCopyWithAssumedAlignmentILi128EEEEEEvvEEEEvNT_6ParamsE:
        .type           _ZN7cutlass13device_kernelINS_4gemm6kernel13GemmUniversalIN4cute5tupleIJiiiiEEENS1_10collective13CollectiveMmaINS1_35MainloopSm100TmaUmmaWarpSpecializedILi3ELi2ELi4ENS5_IJNS4_1CILi1EEESB_SB_EEEEENS5_IJNSA_ILi64EEESE_NSA_ILi128EEEEEENS_10bfloat16_tENS5_IJlSB_lEEESH_SI_NS4_8TiledMMAINS4_8MMA_AtomIJNS4_20SM100_MMA_F16BF16_SSISH_SH_fLi64ELi64ELNS4_4UMMA5MajorE0ELSN_0ELNSM_7ScaleInE0ELSO_0EEEEEENS4_6LayoutISC_NS5_IJNSA_ILi0EEESS_SS_EEEEENS5_IJNS4_10UnderscoreESV_SV_EEEEENS4_13SM90_TMA_LOADENS4_14ComposedLayoutINS4_7SwizzleILi3ELi4ELi3EEENS4_18smem_ptr_flag_bitsILi16EEENSR_INS5_IJNSA_ILi8EEESE_EEENS5_IJSE_SB_EEEEEEEvNS4_8identityESY_S18_vS19_EENS_8epilogue10collective18CollectiveEpilogueINS1B_23Sm100TmaWarpSpecializedILi3ELi2ELi16ELb1ELb0EEEJSG_NS5_IJNSR_ISE_SB_EENSR_INSA_ILi32EEESB_EEEEESH_SI_SH_SI_NS1B_6fusion15FusionCallbacksIS1F_NS1K_17LinearCombinationISH_fSH_fLNS_15FloatRoundStyleE2EEESG_S1J_JEEENS4_5SM1004TMEM4LOAD26SM100_TMEM_LOAD_16dp256b4xESY_NSZ_INS10_ILi2ELi4ELi3EEES13_NSR_INS5_IJS14_S1H_EEENS5_IJS1H_SB_EEEEEEENS4_17SM75_U32x4_LDSM_NENS4_14SM90_TMA_STOREES1Y_NS4_17SM90_U32x4_STSM_NENS4_39AutoVectorizingCopyWithAssumedAlignmentILi128EEEEEEvvEEEEvNT_6ParamsE,@function
        .size           _ZN7cutlass13device_kernelINS_4gemm6kernel13GemmUniversalIN4cute5tupleIJiiiiEEENS1_10collective13CollectiveMmaINS1_35MainloopSm100TmaUmmaWarpSpecializedILi3ELi2ELi4ENS5_IJNS4_1CILi1EEESB_SB_EEEEENS5_IJNSA_ILi64EEESE_NSA_ILi128EEEEEENS_10bfloat16_tENS5_IJlSB_lEEESH_SI_NS4_8TiledMMAINS4_8MMA_AtomIJNS4_20SM100_MMA_F16BF16_SSISH_SH_fLi64ELi64ELNS4_4UMMA5MajorE0ELSN_0ELNSM_7ScaleInE0ELSO_0EEEEEENS4_6LayoutISC_NS5_IJNSA_ILi0EEESS_SS_EEEEENS5_IJNS4_10UnderscoreESV_SV_EEEEENS4_13SM90_TMA_LOADENS4_14ComposedLayoutINS4_7SwizzleILi3ELi4ELi3EEENS4_18smem_ptr_flag_bitsILi16EEENSR_INS5_IJNSA_ILi8EEESE_EEENS5_IJSE_SB_EEEEEEEvNS4_8identityESY_S18_vS19_EENS_8epilogue10collective18CollectiveEpilogueINS1B_23Sm100TmaWarpSpecializedILi3ELi2ELi16ELb1ELb0EEEJSG_NS5_IJNSR_ISE_SB_EENSR_INSA_ILi32EEESB_EEEEESH_SI_SH_SI_NS1B_6fusion15FusionCallbacksIS1F_NS1K_17LinearCombinationISH_fSH_fLNS_15FloatRoundStyleE2EEESG_S1J_JEEENS4_5SM1004TMEM4LOAD26SM100_TMEM_LOAD_16dp256b4xESY_NSZ_INS10_ILi2ELi4ELi3EEES13_NSR_INS5_IJS14_S1H_EEENS5_IJS1H_SB_EEEEEEENS4_17SM75_U32x4_LDSM_NENS4_14SM90_TMA_STOREES1Y_NS4_17SM90_U32x4_STSM_NENS4_39AutoVectorizingCopyWithAssumedAlignmentILi128EEEEEEvvEEEEvNT_6ParamsE,(.L_x_151 - _ZN7cutlass13device_kernelINS_4gemm6kernel13GemmUniversalIN4cute5tupleIJiiiiEEENS1_10collective13CollectiveMmaINS1_35MainloopSm100TmaUmmaWarpSpecializedILi3ELi2ELi4ENS5_IJNS4_1CILi1EEESB_SB_EEEEENS5_IJNSA_ILi64EEESE_NSA_ILi128EEEEEENS_10bfloat16_tENS5_IJlSB_lEEESH_SI_NS4_8TiledMMAINS4_8MMA_AtomIJNS4_20SM100_MMA_F16BF16_SSISH_SH_fLi64ELi64ELNS4_4UMMA5MajorE0ELSN_0ELNSM_7ScaleInE0ELSO_0EEEEEENS4_6LayoutISC_NS5_IJNSA_ILi0EEESS_SS_EEEEENS5_IJNS4_10UnderscoreESV_SV_EEEEENS4_13SM90_TMA_LOADENS4_14ComposedLayoutINS4_7SwizzleILi3ELi4ELi3EEENS4_18smem_ptr_flag_bitsILi16EEENSR_INS5_IJNSA_ILi8EEESE_EEENS5_IJSE_SB_EEEEEEEvNS4_8identityESY_S18_vS19_EENS_8epilogue10collective18CollectiveEpilogueINS1B_23Sm100TmaWarpSpecializedILi3ELi2ELi16ELb1ELb0EEEJSG_NS5_IJNSR_ISE_SB_EENSR_INSA_ILi32EEESB_EEEEESH_SI_SH_SI_NS1B_6fusion15FusionCallbacksIS1F_NS1K_17LinearCombinationISH_fSH_fLNS_15FloatRoundStyleE2EEESG_S1J_JEEENS4_5SM1004TMEM4LOAD26SM100_TMEM_LOAD_16dp256b4xESY_NSZ_INS10_ILi2ELi4ELi3EEES13_NSR_INS5_IJS14_S1H_EEENS5_IJS1H_SB_EEEEEEENS4_17SM75_U32x4_LDSM_NENS4_14SM90_TMA_STOREES1Y_NS4_17SM90_U32x4_STSM_NENS4_39AutoVectorizingCopyWithAssumedAlignmentILi128EEEEEEvvEEEEvNT_6ParamsE)
        .other          _ZN7cutlass13device_kernelINS_4gemm6kernel13GemmUniversalIN4cute5tupleIJiiiiEEENS1_10collective13CollectiveMmaINS1_35MainloopSm100TmaUmmaWarpSpecializedILi3ELi2ELi4ENS5_IJNS4_1CILi1EEESB_SB_EEEEENS5_IJNSA_ILi64EEESE_NSA_ILi128EEEEEENS_10bfloat16_tENS5_IJlSB_lEEESH_SI_NS4_8TiledMMAINS4_8MMA_AtomIJNS4_20SM100_MMA_F16BF16_SSISH_SH_fLi64ELi64ELNS4_4UMMA5MajorE0ELSN_0ELNSM_7ScaleInE0ELSO_0EEEEEENS4_6LayoutISC_NS5_IJNSA_ILi0EEESS_SS_EEEEENS5_IJNS4_10UnderscoreESV_SV_EEEEENS4_13SM90_TMA_LOADENS4_14ComposedLayoutINS4_7SwizzleILi3ELi4ELi3EEENS4_18smem_ptr_flag_bitsILi16EEENSR_INS5_IJNSA_ILi8EEESE_EEENS5_IJSE_SB_EEEEEEEvNS4_8identityESY_S18_vS19_EENS_8epilogue10collective18CollectiveEpilogueINS1B_23Sm100TmaWarpSpecializedILi3ELi2ELi16ELb1ELb0EEEJSG_NS5_IJNSR_ISE_SB_EENSR_INSA_ILi32EEESB_EEEEESH_SI_SH_SI_NS1B_6fusion15FusionCallbacksIS1F_NS1K_17LinearCombinationISH_fSH_fLNS_15FloatRoundStyleE2EEESG_S1J_JEEENS4_5SM1004TMEM4LOAD26SM100_TMEM_LOAD_16dp256b4xESY_NSZ_INS10_ILi2ELi4ELi3EEES13_NSR_INS5_IJS14_S1H_EEENS5_IJS1H_SB_EEEEEEENS4_17SM75_U32x4_LDSM_NENS4_14SM90_TMA_STOREES1Y_NS4_17SM90_U32x4_STSM_NENS4_39AutoVectorizingCopyWithAssumedAlignmentILi128EEEEEEvvEEEEvNT_6ParamsE,@"STO_CUDA_ENTRY STV_DEFAULT"
_ZN7cutlass13device_kernelINS_4gemm6kernel13GemmUniversalIN4cute5tupleIJiiiiEEENS1_10collective13CollectiveMmaINS1_35MainloopSm100TmaUmmaWarpSpecializedILi3ELi2ELi4ENS5_IJNS4_1CILi1EEESB_SB_EEEEENS5_IJNSA_ILi64EEESE_NSA_ILi128EEEEEENS_10bfloat16_tENS5_IJlSB_lEEESH_SI_NS4_8TiledMMAINS4_8MMA_AtomIJNS4_20SM100_MMA_F16BF16_SSISH_SH_fLi64ELi64ELNS4_4UMMA5MajorE0ELSN_0ELNSM_7ScaleInE0ELSO_0EEEEEENS4_6LayoutISC_NS5_IJNSA_ILi0EEESS_SS_EEEEENS5_IJNS4_10UnderscoreESV_SV_EEEEENS4_13SM90_TMA_LOADENS4_14ComposedLayoutINS4_7SwizzleILi3ELi4ELi3EEENS4_18smem_ptr_flag_bitsILi16EEENSR_INS5_IJNSA_ILi8EEESE_EEENS5_IJSE_SB_EEEEEEEvNS4_8identityESY_S18_vS19_EENS_8epilogue10collective18CollectiveEpilogueINS1B_23Sm100TmaWarpSpecializedILi3ELi2ELi16ELb1ELb0EEEJSG_NS5_IJNSR_ISE_SB_EENSR_INSA_ILi32EEESB_EEEEESH_SI_SH_SI_NS1B_6fusion15FusionCallbacksIS1F_NS1K_17LinearCombinationISH_fSH_fLNS_15FloatRoundStyleE2EEESG_S1J_JEEENS4_5SM1004TMEM4LOAD26SM100_TMEM_LOAD_16dp256b4xESY_NSZ_INS10_ILi2ELi4ELi3EEES13_NSR_INS5_IJS14_S1H_EEENS5_IJS1H_SB_EEEEEEENS4_17SM75_U32x4_LDSM_NENS4_14SM90_TMA_STOREES1Y_NS4_17SM90_U32x4_STSM_NENS4_39AutoVectorizingCopyWithAssumedAlignmentILi128EEEEEEvvEEEEvNT_6ParamsE:
[----:B------:R-:W1:Y:S01]  /*0000*/  LDC R1, c[0x0][0x37c] ;  /* 0x0000df00ff017b82 */ /* 0x000e620000000800 */
[----:B------:R-:W2:Y:S01]  /*0010*/  S2R R70, SR_TID.X ;  /* 0x0000000000467919 */ /* 0x000ea20000002100 */
[----:B------:R-:W3:Y:S01]  /*0020*/  LDCU.64 UR4, c[0x0][0x890] ;  /* 0x00011200ff0477ac */ /* 0x000ee20008000a00 */
[----:B------:R-:W-:Y:S02]  /*0030*/  PRMT R60, RZ, 0x7610, R60 ;  /* 0x00007610ff3c7816 */ /* 0x000fe4000000003c */
[----:B------:R-:W-:Y:S01]  /*0040*/  ELECT P5, URZ, PT ;  /* 0x0000000000ff782f */ /* 0x000fe200038a0000 */
[----:B------:R-:W4:Y:S01]  /*0050*/  LDCU.64 UR46, c[0x0][0x358] ;  /* 0x00006b00ff2e77ac */ /* 0x000f220008000a00 */
[----:B---3--:R-:W-:-:S04]  /*0060*/  UISETP.NE.U32.AND UP0, UPT, UR4, URZ, UPT ;  /* 0x000000ff0400728c */ /* 0x008fc8000bf05070 */
[----:B------:R-:W-:Y:S01]  /*0070*/  UISETP.NE.AND.EX UP0, UPT, UR5, URZ, UPT, UP0 ;  /* 0x000000ff0500728c */ /* 0x000fe2000bf05300 */
[----:B--2---:R-:W-:-:S05]  /*0080*/  SHF.R.U32.HI R65, RZ, 0x5, R70 ;  /* 0x00000005ff417819 */ /* 0x004fca0000011646 */
[----:B------:R-:W2:Y:S02]  /*0090*/  SHFL.IDX PT, R0, R65, RZ, 0x1f ;  /* 0x00001fff41007589 */ /* 0x000ea400000e0000 */
[----:B--2---:R-:W-:Y:S01]  /*00a0*/  R2UR UR8, R0 ;  /* 0x00000000000872ca */ /* 0x004fe200000e0000 */
[----:B-1--4-:R-:W-:-:S14]  /*00b0*/  BRA.U UP0, `(.L_x_0) ;  /* 0x00000001002c7547 */ /* 0x012fdc000b800000 */
[----:B------:R-:W1:Y:S02]  /*00c0*/  LDCU.64 UR6, c[0x0][0x888] ;  /* 0x00011100ff0677ac */ /* 0x000e640008000a00 */
[----:B-1----:R-:W-:-:S04]  /*00d0*/  UISETP.NE.U32.AND UP0, UPT, UR6, URZ, UPT ;  /* 0x000000ff0600728c */ /* 0x002fc8000bf05070 */
[----:B------:R-:W-:-:S09]  /*00e0*/  UISETP.NE.AND.EX UP0, UPT, UR7, URZ, UPT, UP0 ;  /* 0x000000ff0700728c */ /* 0x000fd2000bf05300 */
[----:B------:R-:W-:Y:S05]  /*00f0*/  BRA.U !UP0, `(.L_x_1) ;  /* 0x0000000108107547 */ /* 0x000fea000b800000 */
[----:B------:R-:W1:Y:S02]  /*0100*/  LDC.64 R2, c[0x0][0x888] ;  /* 0x00022200ff027b82 */ /* 0x000e640000000a00 */
[----:B-1----:R1:W5:Y:S01]  /*0110*/  LDG.E R35, desc[UR46][R2.64] ;  /* 0x0000002e02237981 */ /* 0x002362000c1e1900 */
[----:B------:R-:W-:Y:S01]  /*0120*/  HFMA2 R60, -RZ, RZ, 0, 5.9604644775390625e-08 ;  /* 0x00000001ff3c7431 */ /* 0x000fe200000001ff */
[----:B------:R-:W-:Y:S05]  /*0130*/  BRA `(.L_x_0) ;  /* 0x00000000000c7947 */ /* 0x000fea0003800000 */
.L_x_1:
[----:B------:R-:W1:Y:S01]  /*0140*/  LDCU UR6, c[0x0][0x880] ;  /* 0x00011000ff0677ac */ /* 0x000e620008000800 */
[----:B------:R-:W-:Y:S01]  /*0150*/  HFMA2 R60, -RZ, RZ, 0, 5.9604644775390625e-08 ;  /* 0x00000001ff3c7431 */ /* 0x000fe200000001ff */
[----:B-1----:R-:W-:-:S07]  /*0160*/  MOV R35, UR6 ;  /* 0x0000000600237c02 */ /* 0x002fce0008000f00 */
.L_x_0:
[----:B------:R-:W2:Y:S02]  /*0170*/  LDCU.64 UR6, c[0x0][0x8b0] ;  /* 0x00011600ff0677ac */ /* 0x000ea40008000a00 */
[----:B--2---:R-:W-:-:S04]  /*0180*/  UISETP.NE.U32.AND UP0, UPT, UR6, URZ, UPT ;  /* 0x000000ff0600728c */ /* 0x004fc8000bf05070 */
[----:B------:R-:W-:-:S09]  /*0190*/  UISETP.NE.AND.EX UP0, UPT, UR7, URZ, UPT, UP0 ;  /* 0x000000ff0700728c */ /* 0x000fd2000bf05300 */
[----:B------:R-:W-:Y:S05]  /*01a0*/  BRA.U UP0, `(.L_x_2) ;  /* 0x0000000100247547 */ /* 0x000fea000b800000 */
[----:B------:R-:W2:Y:S02]  /*01b0*/  LDCU.64 UR6, c[0x0][0x8a8] ;  /* 0x00011500ff0677ac */ /* 0x000ea40008000a00 */
[----:B--2---:R-:W-:-:S04]  /*01c0*/  UISETP.NE.U32.AND UP0, UPT, UR6, URZ, UPT ;  /* 0x000000ff0600728c */ /* 0x004fc8000bf05070 */
[----:B------:R-:W-:-:S09]  /*01d0*/  UISETP.NE.AND.EX UP0, UPT, UR7, URZ, UPT, UP0 ;  /* 0x000000ff0700728c */ /* 0x000fd2000bf05300 */
[----:B------:R-:W-:Y:S05]  /*01e0*/  BRA.U !UP0, `(.L_x_3) ;  /* 0x00000001080c7547 */ /* 0x000fea000b800000 */
[----:B-1----:R-:W1:Y:S02]  /*01f0*/  LDC.64 R2, c[0x0][0x8a8] ;  /* 0x00022a00ff027b82 */ /* 0x002e640000000a00 */
[----:B-1----:R2:W5:Y:S01]  /*0200*/  LDG.E R33, desc[UR46][R2.64] ;  /* 0x0000002e02217981 */ /* 0x002562000c1e1900 */
[----:B------:R-:W-:Y:S05]  /*0210*/  BRA `(.L_x_2) ;  /* 0x0000000000087947 */ /* 0x000fea0003800000 */
.L_x_3:
[----:B------:R-:W2:Y:S02]  /*0220*/  LDCU UR6, c[0x0][0x8a0] ;  /* 0x00011400ff0677ac */ /* 0x000ea40008000800 */
[----:B--2---:R-:W-:Y:S02]  /*0230*/  MOV R33, UR6 ;  /* 0x0000000600217c02 */ /* 0x004fe40008000f00 */
.L_x_2:
[----:B------:R-:W-:Y:S01]  /*0240*/  IMAD.U32 R0, RZ, RZ, UR8 ;  /* 0x00000008ff007e24 */ /* 0x000fe2000f8e00ff */
[----:B------:R-:W-:Y:S04]  /*0250*/  BSSY.RECONVERGENT B0, `(.L_x_4) ;  /* 0x000000c000007945 */ /* 0x000fe80003800200 */
[C---:B------:R-:W-:Y:S02]  /*0260*/  ISETP.NE.OR P1, PT, R0.reuse, 0x1, !P5 ;  /* 0x000000010000780c */ /* 0x040fe40006f25670 */
[----:B------:R-:W-:-:S11]  /*0270*/  ISETP.NE.OR P0, PT, R0, 0x3, !P5 ;  /* 0x000000030000780c */ /* 0x000fd60006f05670 */
[----:B------:R-:W-:Y:S05]  /*0280*/  @P1 BRA `(.L_x_5) ;  /* 0x0000000000201947 */ /* 0x000fea0003800000 */
[----:B------:R-:W3:Y:S02]  /*0290*/  LDCU.64 UR6, c[0x0][0x348] ;  /* 0x00006900ff0677ac */ /* 0x000ee40008000a00 */
[----:B---3--:R-:W-:Y:S02]  /*02a0*/  UIADD3 UR10, UP1, UPT, UR6, 0x80, URZ ;  /* 0x00000080060a7890 */ /* 0x008fe4000ff3e0ff */
[----:B------:R-:W-:Y:S02]  /*02b0*/  UIADD3 UR6, UP0, UPT, UR6, 0x180, URZ ;  /* 0x0000018006067890 */ /* 0x000fe4000ff1e0ff */
[----:B------:R-:W-:Y:S02]  /*02c0*/  UIADD3.X UR11, UPT, UPT, URZ, UR7, URZ, UP1, !UPT ;  /* 0x00000007ff0b7290 */ /* 0x000fe40008ffe4ff */
[----:B------:R-:W-:-:S07]  /*02d0*/  UIADD3.X UR7, UPT, UPT, URZ, UR7, URZ, UP0, !UPT ;  /* 0x00000007ff077290 */ /* 0x000fce00087fe4ff */
[----:B------:R3:W-:Y:S02]  /*02e0*/  UTMACCTL.PF [UR10] ;  /* 0x000000000a0079b9 */ /* 0x0007e40008040000 */
[----:B------:R3:W-:Y:S02]  /*02f0*/  UTMACCTL.PF [UR6] ;  /* 0x00000000060079b9 */ /* 0x0007e40008040000 */
[----:B---3--:R-:W-:Y:S01]  /*0300*/  NOP ;  /* 0x0000000000007918 */ /* 0x008fe20000000000 */
.L_x_5:
[----:B------:R-:W-:Y:S05]  /*0310*/  BSYNC.RECONVERGENT B0 ;  /* 0x0000000000007941 */ /* 0x000fea0003800200 */
.L_x_4:
[----:B------:R-:W-:Y:S04]  /*0320*/  BSSY.RECONVERGENT B0, `(.L_x_6) ;  /* 0x000000a000007945 */ /* 0x000fe80003800200 */
        /* <DEDUP_REMOVED lines=9> */
.L_x_7:
[----:B------:R-:W-:Y:S05]  /*03c0*/  BSYNC.RECONVERGENT B0 ;  /* 0x0000000000007941 */ /* 0x000fea0003800200 */
.L_x_6:
[----:B------:R-:W3:Y:S01]  /*03d0*/  LDCU.64 UR6, c[0x0][0x888] ;  /* 0x00011100ff0677ac */ /* 0x000ee20008000a00 */
[----:B------:R-:W-:Y:S02]  /*03e0*/  UISETP.EQ.U32.AND UP1, UPT, UR4, URZ, UPT ;  /* 0x000000ff0400728c */ /* 0x000fe4000bf22070 */
[----:B------:R-:W-:Y:S02]  /*03f0*/  UPLOP3.LUT UP2, UPT, UPT, UPT, UPT, 0x80, 0x8 ;  /* 0x000000000008789c */ /* 0x000fe40003f4f070 */
[----:B---3--:R-:W-:-:S04]  /*0400*/  UISETP.NE.U32.AND UP0, UPT, UR6, URZ, UPT ;  /* 0x000000ff0600728c */ /* 0x008fc8000bf05070 */
[----:B------:R-:W-:-:S04]  /*0410*/  UISETP.NE.AND.EX UP0, UPT, UR7, URZ, UPT, UP0 ;  /* 0x000000ff0700728c */ /* 0x000fc8000bf05300 */
[----:B------:R-:W-:-:S04]  /*0420*/  UISETP.EQ.OR.EX UP3, UPT, UR5, URZ, !UP0, UP1 ;  /* 0x000000ff0500728c */ /* 0x000fc8000c762710 */
[----:B------:R-:W-:-:S05]  /*0430*/  UP2UR UR53, UPR, URZ, 0x8 ;  /* 0x00000008ff357883 */ /* 0x000fca0008000000 */
[----:B------:R-:W-:Y:S07]  /*0440*/  BRA.U !UP3, `(.L_x_8) ;  /* 0x000000010b207547 */ /* 0x000fee000b800000 */
[----:B------:R-:W-:Y:S01]  /*0450*/  UISETP.NE.U32.AND UP2, UPT, UR4, URZ, UPT ;  /* 0x000000ff0400728c */ /* 0x000fe2000bf45070 */
[----:B-----5:R-:W-:Y:S01]  /*0460*/  FSETP.NEU.AND P0, PT, R35, RZ, PT ;  /* 0x000000ff2300720b */ /* 0x020fe20003f0d000 */
[----:B------:R-:W-:Y:S02]  /*0470*/  USEL UR4, URZ, 0xffffffff, UP0 ;  /* 0xffffffffff047887 */ /* 0x000fe40008000000 */
[----:B------:R-:W-:-:S10]  /*0480*/  UISETP.NE.AND.EX UP2, UPT, UR5, URZ, UPT, UP2 ;  /* 0x000000ff0500728c */ /* 0x000fd4000bf45320 */
[----:B------:R-:W-:Y:S01]  /*0490*/  VOTEU.ANY UP1, P0 ;  /* 0x0000000000ff7886 */ /* 0x000fe20000020100 */
[----:B------:R-:W-:-:S04]  /*04a0*/  @!UP2 USEL UR4, URZ, 0xffffffff, UP1 ;  /* 0xffffffffff04a887 */ /* 0x000fc80008800000 */
[----:B------:R-:W-:-:S04]  /*04b0*/  ULOP3.LUT UR4, UR4, 0x1, URZ, 0xc0, !UPT ;  /* 0x0000000104047892 */ /* 0x000fc8000f8ec0ff */
[----:B------:R-:W-:-:S11]  /*04c0*/  UISETP.NE.U32.AND UP2, UPT, UR4, 0x1, UPT ;  /* 0x000000010400788c */ /* 0x000fd6000bf45070 */
.L_x_8:
[----:B-12---:R-:W1:Y:S01]  /*04d0*/  SHFL.IDX PT, R2, R65, RZ, 0x1f ;  /* 0x00001fff41027589 */ /* 0x006e6200000e0000 */
[----:B------:R-:W-:-:S04]  /*04e0*/  UISETP.NE.AND UP1, UPT, UR8, 0x2, UPT ;  /* 0x000000020800788c */ /* 0x000fc8000bf25270 */
[----:B------:R-:W-:Y:S01]  /*04f0*/  USEL UR6, URZ, 0x1, UP1 ;  /* 0x00000001ff067887 */ /* 0x000fe20008800000 */
[----:B-1----:R-:W-:-:S13]  /*0500*/  ISETP.NE.AND P0, PT, R2, RZ, PT ;  /* 0x000000ff0200720c */ /* 0x002fda0003f05270 */
[----:B------:R-:W-:Y:S05]  /*0510*/  @P0 BRA `(.L_x_9) ;  /* 0x0000000000400947 */ /* 0x000fea0003800000 */
[----:B------:R-:W1:Y:S01]  /*0520*/  S2UR UR5, SR_CgaCtaId ;  /* 0x00000000000579c3 */ /* 0x000e620000008800 */
[----:B------:R-:W-:Y:S01]  /*0530*/  UMOV UR7, 0x400 ;  /* 0x0000040000077882 */ /* 0x000fe20000000000 */
[----:B------:R-:W-:Y:S01]  /*0540*/  UMOV UR4, 0x1 ;  /* 0x0000000100047882 */ /* 0x000fe20000000000 */
[----:B------:R-:W-:Y:S01]  /*0550*/  ELECT P0, URZ, PT ;  /* 0x0000000000ff782f */ /* 0x000fe20003800000 */
[----:B------:R-:W-:-:S04]  /*0560*/  UIADD3 UR10, UPT, UPT, -UR4, 0x100000, URZ ;  /* 0x00100000040a7890 */ /* 0x000fc8000fffe1ff */
[----:B------:R-:W-:Y:S02]  /*0570*/  USHF.L.U32 UR11, UR10, 0xb, URZ ;  /* 0x0000000b0a0b7899 */ /* 0x000fe400080006ff */
[----:B------:R-:W-:Y:S02]  /*0580*/  USHF.L.U32 UR10, UR10, 0x1, URZ ;  /* 0x000000010a0a7899 */ /* 0x000fe400080006ff */
[----:B-1----:R-:W-:Y:S01]  /*0590*/  ULEA UR5, UR5, UR7, 0x18 ;  /* 0x0000000705057291 */ /* 0x002fe2000f8ec0ff */
[----:B------:R-:W1:Y:S11]  /*05a0*/  FENCE.VIEW.ASYNC.S ;  /* 0x00000000000073c6 */ /* 0x000e760000000000 */
[----:B-1----:R1:W2:Y:S01]  /*05b0*/  SYNCS.EXCH.64 URZ, [UR5], UR10 ;  /* 0x0000000a05ff75b2 */ /* 0x0022a20008000100 */
[----:B------:R1:W3:Y:S01]  /*05c0*/  SYNCS.EXCH.64 URZ, [UR5+0x18], UR10 ;  /* 0x0000180a05ff75b2 */ /* 0x0002e20008000100 */
[----:B------:R1:W4:Y:S01]  /*05d0*/  SYNCS.EXCH.64 URZ, [UR5+0x8], UR10 ;  /* 0x0000080a05ff75b2 */ /* 0x0003220008000100 */
[----:B------:R1:W1:Y:S01]  /*05e0*/  SYNCS.EXCH.64 URZ, [UR5+0x20], UR10 ;  /* 0x0000200a05ff75b2 */ /* 0x0002620008000100 */
[----:B------:R1:W1:Y:S01]  /*05f0*/  SYNCS.EXCH.64 URZ, [UR5+0x10], UR10 ;  /* 0x0000100a05ff75b2 */ /* 0x0002620008000100 */
[----:B------:R1:W1:Y:S01]  /*0600*/  SYNCS.EXCH.64 URZ, [UR5+0x28], UR10 ;  /* 0x0000280a05ff75b2 */ /* 0x0002620008000100 */
[----:B------:R-:W-:Y:S01]  /*0610*/  NOP ;  /* 0x0000000000007918 */ /* 0x000fe20000000000 */
.L_x_9:
[----:B------:R-:W2:Y:S01]  /*0620*/  SHFL.IDX PT, R2, R65, RZ, 0x1f ;  /* 0x00001fff41027589 */ /* 0x000ea200000e0000 */
[----:B------:R-:W-:Y:S01]  /*0630*/  NOP ;  /* 0x0000000000007918 */ /* 0x000fe20000000000 */
[----:B--2---:R-:W-:-:S13]  /*0640*/  ISETP.NE.AND P0, PT, R2, 0x1, PT ;  /* 0x000000010200780c */ /* 0x004fda0003f05270 */
[----:B------:R-:W-:Y:S05]  /*0650*/  @P0 BRA `(.L_x_10) ;  /* 0x0000000000500947 */ /* 0x000fea0003800000 */
[----:B------:R-:W2:Y:S01]  /*0660*/  S2UR UR7, SR_CgaCtaId ;  /* 0x00000000000779c3 */ /* 0x000ea20000008800 */
[----:B------:R-:W-:Y:S01]  /*0670*/  UMOV UR9, 0x400 ;  /* 0x0000040000097882 */ /* 0x000fe20000000000 */
[----:B-1----:R-:W-:Y:S01]  /*0680*/  UMOV UR5, 0x20 ;  /* 0x0000002000057882 */ /* 0x002fe20000000000 */
[----:B------:R-:W-:Y:S01]  /*0690*/  UMOV UR4, 0x80 ;  /* 0x0000008000047882 */ /* 0x000fe20000000000 */
[----:B------:R-:W-:-:S04]  /*06a0*/  UIADD3 UR10, UPT, UPT, -UR5, 0x100000, URZ ;  /* 0x00100000050a7890 */ /* 0x000fc8000fffe1ff */
[----:B------:R-:W-:Y:S02]  /*06b0*/  USHF.L.U32 UR11, UR10, 0xb, URZ ;  /* 0x0000000b0a0b7899 */ /* 0x000fe400080006ff */
[----:B------:R-:W-:Y:S02]  /*06c0*/  USHF.L.U32 UR10, UR10, 0x1, URZ ;  /* 0x000000010a0a7899 */ /* 0x000fe400080006ff */
[----:B------:R-:W-:-:S04]  /*06d0*/  UIADD3 UR4, UPT, UPT, -UR4, 0x100000, URZ ;  /* 0x0010000004047890 */ /* 0x000fc8000fffe1ff */
[----:B------:R-:W-:Y:S02]  /*06e0*/  USHF.L.U32 UR5, UR4, 0xb, URZ ;  /* 0x0000000b04057899 */ /* 0x000fe400080006ff */
[----:B------:R-:W-:Y:S01]  /*06f0*/  USHF.L.U32 UR4, UR4, 0x1, URZ ;  /* 0x0000000104047899 */ /* 0x000fe200080006ff */
[----:B------:R-:W-:Y:S01]  /*0700*/  ELECT P0, URZ, PT ;  /* 0x0000000000ff782f */ /* 0x000fe20003800000 */
[----:B--2---:R-:W-:Y:S01]  /*0710*/  ULEA UR7, UR7, UR9, 0x18 ;  /* 0x0000000907077291 */ /* 0x004fe2000f8ec0ff */
[----:B------:R-:W1:Y:S11]  /*0720*/  FENCE.VIEW.ASYNC.S ;  /* 0x00000000000073c6 */ /* 0x000e760000000000 */
[----:B-1----:R2:W1:Y:S01]  /*0730*/  SYNCS.EXCH.64 URZ, [UR7+0x30], UR10 ;  /* 0x0000300a07ff75b2 */ /* 0x0024620008000100 */
[----:B------:R2:W1:Y:S01]  /*0740*/  SYNCS.EXCH.64 URZ, [UR7+0x48], UR4 ;  /* 0x0000480407ff75b2 */ /* 0x0004620008000100 */
[----:B------:R2:W1:Y:S01]  /*0750*/  SYNCS.EXCH.64 URZ, [UR7+0x38], UR10 ;  /* 0x0000380a07ff75b2 */ /* 0x0004620008000100 */
[----:B------:R2:W1:Y:S01]  /*0760*/  SYNCS.EXCH.64 URZ, [UR7+0x50], UR4 ;  /* 0x0000500407ff75b2 */ /* 0x0004620008000100 */
[----:B------:R2:W1:Y:S01]  /*0770*/  SYNCS.EXCH.64 URZ, [UR7+0x40], UR10 ;  /* 0x0000400a07ff75b2 */ /* 0x0004620008000100 */
[----:B------:R2:W1:Y:S02]  /*0780*/  SYNCS.EXCH.64 URZ, [UR7+0x58], UR4 ;  /* 0x0000580407ff75b2 */ /* 0x0004640008000100 */
[----:B--2---:R-:W-:Y:S01]  /*0790*/  NOP ;  /* 0x0000000000007918 */ /* 0x004fe20000000000 */
.L_x_10:
[----:B------:R-:W2:Y:S01]  /*07a0*/  SHFL.IDX PT, R2, R65, RZ, 0x1f ;  /* 0x00001fff41027589 */ /* 0x000ea200000e0000 */
[----:B------:R-:W-:Y:S01]  /*07b0*/  NOP ;  /* 0x0000000000007918 */ /* 0x000fe20000000000 */
[----:B--2---:R-:W-:-:S13]  /*07c0*/  ISETP.NE.AND P0, PT, R2, 0x3, PT ;  /* 0x000000030200780c */ /* 0x004fda0003f05270 */
[----:B------:R-:W-:Y:S05]  /*07d0*/  @P0 BRA `(.L_x_11) ;  /* 0x0000000000300947 */ /* 0x000fea0003800000 */
[----:B-1----:R-:W1:Y:S01]  /*07e0*/  S2UR UR5, SR_CgaCtaId ;  /* 0x00000000000579c3 */ /* 0x002e620000008800 */
        /* <DEDUP_REMOVED lines=8> */
[----:B-1----:R2:W1:Y:S01]  /*0870*/  SYNCS.EXCH.64 URZ, [UR5+0x60], UR10 ;  /* 0x0000600a05ff75b2 */ /* 0x0024620008000100 */
[----:B------:R2:W1:Y:S02]  /*0880*/  SYNCS.EXCH.64 URZ, [UR5+0x68], UR10 ;  /* 0x0000680a05ff75b2 */ /* 0x0004640008000100 */
[----:B--2---:R-:W-:Y:S01]  /*0890*/  NOP ;  /* 0x0000000000007918 */ /* 0x004fe20000000000 */
.L_x_11:
[----:B------:R-:W2:Y:S01]  /*08a0*/  SHFL.IDX PT, R2, R65, RZ, 0x1f ;  /* 0x00001fff41027589 */ /* 0x000ea200000e0000 */
[----:B------:R-:W-:Y:S01]  /*08b0*/  NOP ;  /* 0x0000000000007918 */ /* 0x000fe20000000000 */
[----:B--2---:R-:W-:-:S13]  /*08c0*/  ISETP.NE.AND P0, PT, R2, 0x4, PT ;  /* 0x000000040200780c */ /* 0x004fda0003f05270 */
[----:B------:R-:W-:Y:S05]  /*08d0*/  @P0 BRA `(.L_x_12) ;  /* 0x00000000004c0947 */ /* 0x000fea0003800000 */
[----:B-1----:R-:W1:Y:S01]  /*08e0*/  S2UR UR5, SR_CgaCtaId ;  /* 0x00000000000579c3 */ /* 0x002e620000008800 */
[----:B------:R-:W-:Y:S01]  /*08f0*/  UMOV UR9, 0x100 ;  /* 0x0000010000097882 */ /* 0x000fe20000000000 */
[----:B------:R-:W-:Y:S01]  /*0900*/  UMOV UR7, 0x400 ;  /* 0x0000040000077882 */ /* 0x000fe20000000000 */
[----:B------:R-:W-:Y:S01]  /*0910*/  USEL UR9, UR9, 0xe0, UP2 ;  /* 0x000000e009097887 */ /* 0x000fe20009000000 */
[----:B------:R-:W-:Y:S01]  /*0920*/  UMOV UR4, 0x1 ;  /* 0x0000000100047882 */ /* 0x000fe20000000000 */
[----:B------:R-:W-:Y:S01]  /*0930*/  ELECT P0, URZ, PT ;  /* 0x0000000000ff782f */ /* 0x000fe20003800000 */
[----:B------:R-:W-:-:S04]  /*0940*/  UIADD3 UR10, UPT, UPT, -UR4, 0x100000, URZ ;  /* 0x00100000040a7890 */ /* 0x000fc8000fffe1ff */
[----:B------:R-:W-:Y:S02]  /*0950*/  USHF.L.U32 UR11, UR10, 0xb, URZ ;  /* 0x0000000b0a0b7899 */ /* 0x000fe400080006ff */
[----:B------:R-:W-:Y:S02]  /*0960*/  USHF.L.U32 UR10, UR10, 0x1, URZ ;  /* 0x000000010a0a7899 */ /* 0x000fe400080006ff */
[----:B------:R-:W-:-:S04]  /*0970*/  UIADD3 UR12, UPT, UPT, -UR9, 0x100000, URZ ;  /* 0x00100000090c7890 */ /* 0x000fc8000fffe1ff */
[----:B------:R-:W-:Y:S02]  /*0980*/  USHF.L.U32 UR13, UR12, 0xb, URZ ;  /* 0x0000000b0c0d7899 */ /* 0x000fe400080006ff */
[----:B------:R-:W-:Y:S02]  /*0990*/  USHF.L.U32 UR12, UR12, 0x1, URZ ;  /* 0x000000010c0c7899 */ /* 0x000fe400080006ff */
[----:B-1----:R-:W-:Y:S01]  /*09a0*/  ULEA UR5, UR5, UR7, 0x18 ;  /* 0x0000000705057291 */ /* 0x002fe2000f8ec0ff */
[----:B------:R-:W1:Y:S11]  /*09b0*/  FENCE.VIEW.ASYNC.S ;  /* 0x00000000000073c6 */ /* 0x000e760000000000 */
[----:B-1----:R2:W1:Y:S01]  /*09c0*/  SYNCS.EXCH.64 URZ, [UR5+0x70], UR10 ;  /* 0x0000700a05ff75b2 */ /* 0x0024620008000100 */
[----:B------:R2:W1:Y:S01]  /*09d0*/  SYNCS.EXCH.64 URZ, [UR5+0x80], UR12 ;  /* 0x0000800c05ff75b2 */ /* 0x0004620008000100 */
[----:B------:R2:W1:Y:S01]  /*09e0*/  SYNCS.EXCH.64 URZ, [UR5+0x78], UR10 ;  /* 0x0000780a05ff75b2 */ /* 0x0004620008000100 */
[----:B------:R2:W1:Y:S02]  /*09f0*/  SYNCS.EXCH.64 URZ, [UR5+0x88], UR12 ;  /* 0x0000880c05ff75b2 */ /* 0x0004640008000100 */
[----:B--2---:R-:W-:Y:S01]  /*0a00*/  NOP ;  /* 0x0000000000007918 */ /* 0x004fe20000000000 */
.L_x_12:
        /* <DEDUP_REMOVED lines=22> */
[----:B------:R2:W1:Y:S01]  /*0b70*/  SYNCS.EXCH.64 URZ, [UR7+0xc0], UR4 ;  /* 0x0000c00407ff75b2 */ /* 0x0004620008000100 */
[----:B------:R2:W1:Y:S01]  /*0b80*/  SYNCS.EXCH.64 URZ, [UR7+0xa8], UR10 ;  /* 0x0000a80a07ff75b2 */ /* 0x0004620008000100 */
[----:B------:R2:W1:Y:S02]  /*0b90*/  SYNCS.EXCH.64 URZ, [UR7+0xc8], UR4 ;  /* 0x0000c80407ff75b2 */ /* 0x0004640008000100 */
[----:B--2---:R-:W-:Y:S01]  /*0ba0*/  NOP ;  /* 0x0000000000007918 */ /* 0x004fe20000000000 */
.L_x_13:
        /* <DEDUP_REMOVED lines=18> */
.L_x_14:
[----:B-1----:R-:W1:Y:S01]  /*0cd0*/  S2UR UR5, SR_CTAID.X ;  /* 0x00000000000579c3 */ /* 0x002e620000002500 */
[----:B------:R-:W-:-:S05]  /*0ce0*/  CS2R.32 R59, SR_CgaSize ;  /* 0x00000000003b7805 */ /* 0x000fca0000008a00 */
[----:B------:R-:W-:-:S05]  /*0cf0*/  IMAD R59, R59, -0xa0, RZ ;  /* 0xffffff603b3b7824 */ /* 0x000fca00078e02ff */
[----:B------:R-:W-:-:S14]  /*0d00*/  R2UR UR9, R59 ;  /* 0x000000003b0972ca */ /* 0x000fdc00000e0000 */
[----:B------:R-:W2:Y:S01]  /*0d10*/  LDCU UR9, c[0x0][UR9+0x2b0] ;  /* 0x00005600090977ac */ /* 0x000ea20008000800 */
[----:B------:R-:W-:Y:S01]  /*0d20*/  NOP ;  /* 0x0000000000007918 */ /* 0x000fe20000000000 */
[----:B------:R-:W-:-:S05]  /*0d30*/  CS2R.32 R59, SR_CgaSize ;  /* 0x00000000003b7805 */ /* 0x000fca0000008a00 */
[----:B------:R-:W-:-:S05]  /*0d40*/  IMAD R59, R59, -0xa0, RZ ;  /* 0xffffff603b3b7824 */ /* 0x000fca00078e02ff */
[----:B------:R-:W-:-:S14]  /*0d50*/  R2UR UR7, R59 ;  /* 0x000000003b0772ca */ /* 0x000fdc00000e0000 */
[----:B------:R-:W3:Y:S01]  /*0d60*/  LDCU UR7, c[0x0][UR7+0x2b4] ;  /* 0x00005680070777ac */ /* 0x000ee20008000800 */
[----:B------:R-:W4:Y:S08]  /*0d70*/  S2UR UR4, SR_CTAID.Y ;  /* 0x00000000000479c3 */ /* 0x000f300000002600 */
[----:B------:R-:W3:Y:S01]  /*0d80*/  LDC R10, c[0x0][0xb24] ;  /* 0x0002c900ff0a7b82 */ /* 0x000ee20000000800 */
[----:B-1----:R-:W-:-:S02]  /*0d90*/  I2FP.F32.U32 R59, UR5 ;  /* 0x00000005003b7c45 */ /* 0x002fc40008201000 */
[----:B------:R-:W-:-:S05]  /*0da0*/  CS2R.32 R3, SR_CgaSize ;  /* 0x0000000000037805 */ /* 0x000fca0000008a00 */
[----:B------:R-:W-:-:S06]  /*0db0*/  IMAD R3, R3, -0xa0, RZ ;  /* 0xffffff6003037824 */ /* 0x000fcc00078e02ff */
[----:B------:R-:W1:Y:S01]  /*0dc0*/  LDC R3, c[0x0][R3+0x2a0] ;  /* 0x0000a80003037b82 */ /* 0x000e620000000800 */
[----:B------:R-:W-:Y:S01]  /*0dd0*/  MOV R21, UR5 ;  /* 0x0000000500157c02 */ /* 0x000fe20008000f00 */
[----:B--2---:R-:W-:Y:S01]  /*0de0*/  FMUL R59, R59, UR9 ;  /* 0x000000093b3b7c20 */ /* 0x004fe20008400000 */
[----:B----4-:R-:W-:Y:S02]  /*0df0*/  I2FP.F32.U32 R58, UR4 ;  /* 0x00000004003a7c45 */ /* 0x010fe40008201000 */
[----:B------:R-:W-:-:S05]  /*0e00*/  CS2R.32 R2, SR_CgaSize ;  /* 0x0000000000027805 */ /* 0x000fca0000008a00 */
[----:B------:R-:W-:-:S06]  /*0e10*/  IMAD R2, R2, -0xa0, RZ ;  /* 0xffffff6002027824 */ /* 0x000fcc00078e02ff */
[----:B------:R-:W2:Y:S01]  /*0e20*/  LDC R2, c[0x0][R2+0x2a4] ;  /* 0x0000a90002027b82 */ /* 0x000ea20000000800 */
[----:B------:R-:W-:Y:S01]  /*0e30*/  MOV R20, UR4 ;  /* 0x0000000400147c02 */ /* 0x000fe20008000f00 */
[----:B------:R-:W4:Y:S01]  /*0e40*/  F2I.U32.TRUNC.NTZ R59, R59 ;  /* 0x0000003b003b7305 */ /* 0x000f22000020f000 */
[----:B---3--:R-:W-:-:S05]  /*0e50*/  FMUL R58, R58, UR7 ;  /* 0x000000073a3a7c20 */ /* 0x008fca0008400000 */
[----:B------:R-:W-:Y:S01]  /*0e60*/  BAR.SYNC.DEFER_BLOCKING 0x0 ;  /* 0x0000000000007b1d */ /* 0x000fe20000010000 */
[----:B------:R-:W-:-:S05]  /*0e70*/  ISETP.GE.AND P0, PT, R10, 0x1, PT ;  /* 0x000000010a00780c */ /* 0x000fca0003f06270 */
[----:B------:R-:W3:Y:S02]  /*0e80*/  F2I.U32.TRUNC.NTZ R58, R58 ;  /* 0x0000003a003a7305 */ /* 0x000ee4000020f000 */
[----:B------:R-:W2:Y:S01]  /*0e90*/  S2UR UR36, SR_CTAID.Z ;  /* 0x00000000002479c3 */ /* 0x000ea20000002700 */
[----:B----4-:R-:W-:-:S05]  /*0ea0*/  IADD3 R59, PT, PT, -R59, RZ, RZ ;  /* 0x000000ff3b3b7210 */ /* 0x010fca0007ffe1ff */
[----:B-1----:R-:W-:Y:S01]  /*0eb0*/  IMAD R59, R3, R59, UR5 ;  /* 0x00000005033b7e24 */ /* 0x002fe2000f8e023b */
[----:B---3--:R-:W-:-:S05]  /*0ec0*/  IADD3 R58, PT, PT, -R58, RZ, RZ ;  /* 0x000000ff3a3a7210 */ /* 0x008fca0007ffe1ff */
[----:B--2---:R-:W-:Y:S01]  /*0ed0*/  IMAD R58, R2, R58, UR4 ;  /* 0x00000004023a7e24 */ /* 0x004fe2000f8e023a */
[----:B------:R-:W-:Y:S06]  /*0ee0*/  @!P0 BRA `(.L_x_15) ;  /* 0x0000000000b88947 */ /* 0x000fec0003800000 */
[----:B------:R-:W1:Y:S01]  /*0ef0*/  LDC.64 R4, c[0x0][0xb18] ;  /* 0x0002c600ff047b82 */ /* 0x000e620000000a00 */
[----:B------:R-:W-:-:S07]  /*0f00*/  ISETP.NE.AND P0, PT, R10, 0x1, PT ;  /* 0x000000010a00780c */ /* 0x000fce0003f05270 */
[----:B------:R-:W2:Y:S08]  /*0f10*/  LDC R9, c[0x0][0xb0c] ;  /* 0x0002c300ff097b82 */ /* 0x000eb00000000800 */
[----:B------:R-:W3:Y:S08]  /*0f20*/  LDC R12, c[0x0][0x370] ;  /* 0x0000dc00ff0c7b82 */ /* 0x000ef00000000800 */
[----:B------:R-:W4:Y:S01]  /*0f30*/  LDC R11, c[0x0][0x374] ;  /* 0x0000dd00ff0b7b82 */ /* 0x000f220000000800 */
[----:B-1----:R-:W-:-:S07]  /*0f40*/  ISETP.NE.AND P1, PT, R4, 0x1, PT ;  /* 0x000000010400780c */ /* 0x002fce0003f25270 */
[----:B------:R-:W3:Y:S01]  /*0f50*/  LDC.64 R6, c[0x0][0xb10] ;  /* 0x0002c400ff067b82 */ /* 0x000ee20000000a00 */
[----:B--2---:R-:W-:-:S07]  /*0f60*/  ISETP.NE.AND P2, PT, R9, 0x1, PT ;  /* 0x000000010900780c */ /* 0x004fce0003f45270 */
[----:B------:R-:W1:Y:S08]  /*0f70*/  LDC R8, c[0x0][0xb20] ;  /* 0x0002c800ff087b82 */ /* 0x000e700000000800 */
[----:B------:R-:W2:Y:S01]  /*0f80*/  LDC.64 R2, c[0x0][0xb28] ;  /* 0x0002ca00ff027b82 */ /* 0x000ea20000000a00 */
[----:B----4-:R-:W-:-:S04]  /*0f90*/  IMAD.HI.U32 R13, R11, R5, RZ ;  /* 0x000000050b0d7227 */ /* 0x010fc800078e00ff */
[----:B------:R-:W-:-:S04]  /*0fa0*/  IMAD.HI.U32 R5, R20, R5, RZ ;  /* 0x0000000514057227 */ /* 0x000fc800078e00ff */
[----:B---3--:R-:W-:-:S05]  /*0fb0*/  IMAD.HI.U32 R14, R12, R6, RZ ;  /* 0x000000060c0e7227 */ /* 0x008fca00078e00ff */
[-C--:B------:R-:W-:Y:S01]  /*0fc0*/  @P2 SHF.R.U32.HI R12, RZ, R7.reuse, R14 ;  /* 0x00000007ff0c2219 */ /* 0x080fe2000001160e */
[----:B------:R-:W-:Y:S01]  /*0fd0*/  IMAD.HI.U32 R14, R21, R6, RZ ;  /* 0x00000006150e7227 */ /* 0x000fe200078e00ff */
[-C--:B-1----:R-:W-:Y:S02]  /*0fe0*/  @P1 SHF.R.U32.HI R11, RZ, R8.reuse, R13 ;  /* 0x00000008ff0b1219 */ /* 0x082fe4000001160d */
[----:B------:R-:W-:Y:S02]  /*0ff0*/  SHF.R.U32.HI R5, RZ, R8, R5 ;  /* 0x00000008ff057219 */ /* 0x000fe40000011605 */
[----:B------:R-:W-:Y:S02]  /*1000*/  SHF.R.U32.HI R14, RZ, R7, R14 ;  /* 0x00000007ff0e7219 */ /* 0x000fe4000001160e */
[----:B------:R-:W-:Y:S01]  /*1010*/  SEL R5, R20, R5, !P1 ;  /* 0x0000000514057207 */ /* 0x000fe20004800000 */
[----:B--2---:R-:W-:Y:S01]  /*1020*/  IMAD.HI.U32 R13, R11, R2, RZ ;  /* 0x000000020b0d7227 */ /* 0x004fe200078e00ff */
[----:B------:R-:W-:-:S03]  /*1030*/  SEL R14, R21, R14, !P2 ;  /* 0x0000000e150e7207 */ /* 0x000fc60005000000 */
[----:B------:R-:W-:Y:S01]  /*1040*/  IMAD.HI.U32 R6, R12, R2, RZ ;  /* 0x000000020c067227 */ /* 0x000fe200078e00ff */
[----:B------:R-:W-:-:S04]  /*1050*/  @P0 SHF.R.U32.HI R11, RZ, R3, R13 ;  /* 0x00000003ff0b0219 */ /* 0x000fc8000001160d */
[----:B------:R-:W-:Y:S01]  /*1060*/  @P0 SHF.R.U32.HI R12, RZ, R3, R6 ;  /* 0x00000003ff0c0219 */ /* 0x000fe20000011606 */
[----:B------:R-:W-:-:S04]  /*1070*/  IMAD R11, R11, R10, RZ ;  /* 0x0000000a0b0b7224 */ /* 0x000fc800078e02ff */
[----:B------:R-:W-:Y:S01]  /*1080*/  IMAD R6, R12, R10, RZ ;  /* 0x0000000a0c067224 */ /* 0x000fe200078e02ff */
[----:B------:R-:W-:-:S04]  /*1090*/  ISETP.GE.AND P1, PT, R5, R11, PT ;  /* 0x0000000b0500720c */ /* 0x000fc80003f26270 */
[----:B------:R-:W-:Y:S01]  /*10a0*/  ISETP.GE.OR P1, PT, R14, R6, P1 ;  /* 0x000000060e00720c */ /* 0x000fe20000f26670 */
[----:B------:R-:W-:-:S05]  /*10b0*/  IMAD.HI.U32 R6, R5, R2, RZ ;  /* 0x0000000205067227 */ /* 0x000fca00078e00ff */
[----:B------:R-:W-:-:S04]  /*10c0*/  SHF.R.U32.HI R6, RZ, R3, R6 ;  /* 0x00000003ff067219 */ /* 0x000fc80000011606 */
[----:B------:R-:W-:-:S03]  /*10d0*/  SEL R6, R5, R6, !P0 ;  /* 0x0000000605067207 */ /* 0x000fc60004000000 */
[----:B------:R-:W-:Y:S01]  /*10e0*/  @!P1 IMAD.HI.U32 R7, R14, R2, RZ ;  /* 0x000000020e079227 */ /* 0x000fe200078e00ff */
[----:B------:R-:W-:-:S04]  /*10f0*/  IADD3 R2, PT, PT, -R6, RZ, RZ ;  /* 0x000000ff06027210 */ /* 0x000fc80007ffe1ff */
[----:B------:R-:W-:Y:S01]  /*1100*/  @!P1 SHF.R.U32.HI R3, RZ, R3, R7 ;  /* 0x00000003ff039219 */ /* 0x000fe20000011607 */
[----:B------:R-:W-:Y:S01]  /*1110*/  IMAD R2, R10, R2, R5 ;  /* 0x000000020a027224 */ /* 0x000fe200078e0205 */
[----:B------:R-:W-:Y:S02]  /*1120*/  IADD3 R7, PT, PT, -R5, RZ, RZ ;  /* 0x000000ff05077210 */ /* 0x000fe40007ffe1ff */
[----:B------:R-:W-:-:S03]  /*1130*/  @!P1 SEL R3, R14, R3, !P0 ;  /* 0x000000030e039207 */ /* 0x000fc60004000000 */
[----:B------:R-:W-:Y:S02]  /*1140*/  IMAD R7, R4, R7, R20 ;  /* 0x0000000704077224 */ /* 0x000fe400078e0214 */
[--C-:B------:R-:W-:Y:S02]  /*1150*/  @!P1 IMAD.IADD R6, R6, 0x1, -R3.reuse ;  /* 0x0000000106069824 */ /* 0x100fe400078e0a03 */
[----:B------:R-:W-:Y:S01]  /*1160*/  @!P1 IMAD R3, R2, R12, R3 ;  /* 0x0000000c02039224 */ /* 0x000fe200078e0203 */
[----:B------:R-:W-:Y:S01]  /*1170*/  IADD3 R2, PT, PT, -R14, RZ, RZ ;  /* 0x000000ff0e027210 */ /* 0x000fe20007ffe1ff */
[----:B------:R-:W-:Y:S02]  /*1180*/  @!P1 IMAD R5, R6, R10, R14 ;  /* 0x0000000a06059224 */ /* 0x000fe400078e020e */
[----:B------:R-:W-:Y:S02]  /*1190*/  @!P1 IMAD.MOV.U32 R14, RZ, RZ, R3 ;  /* 0x000000ffff0e9224 */ /* 0x000fe400078e0003 */
[----:B------:R-:W-:-:S02]  /*11a0*/  IMAD R2, R9, R2, R21 ;  /* 0x0000000209027224 */ /* 0x000fc400078e0215 */
[----:B------:R-:W-:Y:S02]  /*11b0*/  IMAD R20, R5, R4, R7 ;  /* 0x0000000405147224 */ /* 0x000fe400078e0207 */
[----:B------:R-:W-:Y:S02]  /*11c0*/  IMAD R21, R14, R9, R2 ;  /* 0x000000090e157224 */ /* 0x000fe400078e0202 */
.L_x_15:
[----:B------:R-:W1:Y:S01]  /*11d0*/  LDCU UR4, c[0x0][0xb30] ;  /* 0x00016600ff0477ac */ /* 0x000e620008000800 */
[----:B------:R-:W2:Y:S08]  /*11e0*/  S2UR UR37, SR_CgaCtaId ;  /* 0x00000000002579c3 */ /* 0x000eb00000008800 */
[----:B------:R-:W3:Y:S01]  /*11f0*/  LDC R26, c[0x0][0xb24] ;  /* 0x0002c900ff1a7b82 */ /* 0x000ee20000000800 */
[----:B-1----:R-:W-:-:S09]  /*1200*/  UISETP.NE.AND UP1, UPT, UR4, 0x1, UPT ;  /* 0x000000010400788c */ /* 0x002fd2000bf25270 */
[----:B--2---:R-:W-:Y:S05]  /*1210*/  BRA.U UP1, `(.L_x_16) ;  /* 0x0000000101407547 */ /* 0x004fea000b800000 */
[----:B------:R-:W1:Y:S08]  /*1220*/  LDC.64 R4, c[0x0][0xb10] ;  /* 0x0002c400ff047b82 */ /* 0x000e700000000a00 */
[----:B------:R-:W2:Y:S08]  /*1230*/  LDC.64 R2, c[0x0][0xb18] ;  /* 0x0002c600ff027b82 */ /* 0x000eb00000000a00 */
[----:B------:R-:W4:Y:S08]  /*1240*/  LDC R6, c[0x0][0xb20] ;  /* 0x0002c800ff067b82 */ /* 0x000f300000000800 */
[----:B------:R-:W3:Y:S01]  /*1250*/  LDC R7, c[0x0][0xb0c] ;  /* 0x0002c300ff077b82 */ /* 0x000ee20000000800 */
[----:B-1----:R-:W-:-:S05]  /*1260*/  IMAD.HI.U32 R4, R21, R4, RZ ;  /* 0x0000000415047227 */ /* 0x002fca00078e00ff */
[----:B------:R-:W-:Y:S01]  /*1270*/  SHF.R.U32.HI R4, RZ, R5, R4 ;  /* 0x00000005ff047219 */ /* 0x000fe20000011604 */
[----:B--2---:R-:W-:Y:S01]  /*1280*/  IMAD.HI.U32 R3, R20, R3, RZ ;  /* 0x0000000314037227 */ /* 0x004fe200078e00ff */
[----:B------:R-:W-:-:S04]  /*1290*/  ISETP.NE.AND P0, PT, R2, 0x1, PT ;  /* 0x000000010200780c */ /* 0x000fc80003f05270 */
[----:B----4-:R-:W-:-:S04]  /*12a0*/  SHF.R.U32.HI R3, RZ, R6, R3 ;  /* 0x00000006ff037219 */ /* 0x010fc80000011603 */
[----:B------:R-:W-:Y:S02]  /*12b0*/  SEL R3, R20, R3, !P0 ;  /* 0x0000000314037207 */ /* 0x000fe40004000000 */
[----:B---3--:R-:W-:-:S04]  /*12c0*/  ISETP.NE.AND P1, PT, R7, 0x1, PT ;  /* 0x000000010700780c */ /* 0x008fc80003f25270 */
[----:B------:R-:W-:-:S05]  /*12d0*/  SEL R4, R21, R4, !P1 ;  /* 0x0000000415047207 */ /* 0x000fca0004800000 */
[----:B------:R-:W-:Y:S02]  /*12e0*/  IMAD.IADD R5, R3, 0x1, -R4 ;  /* 0x0000000103057824 */ /* 0x000fe400078e0a04 */
[----:B------:R-:W-:Y:S02]  /*12f0*/  IMAD.IADD R3, R4, 0x1, -R3 ;  /* 0x0000000104037824 */ /* 0x000fe400078e0a03 */
[----:B------:R-:W-:Y:S02]  /*1300*/  IMAD R21, R5, R7, R21 ;  /* 0x0000000705157224 */ /* 0x000fe400078e0215 */
[----:B------:R-:W-:-:S07]  /*1310*/  IMAD R20, R3, R2, R20 ;  /* 0x0000000203147224 */ /* 0x000fce00078e0214 */
.L_x_16:
[----:B------:R-:W-:Y:S01]  /*1320*/  BAR.SYNC.DEFER_BLOCKING 0x0 ;  /* 0x0000000000007b1d */ /* 0x000fe20000010000 */
[----:B------:R-:W-:Y:S01]  /*1330*/  UISETP.NE.AND UP1, UPT, UR8, 0x2, UPT ;  /* 0x000000020800788c */ /* 0x000fe2000bf25270 */
[----:B------:R-:W-:Y:S02]  /*1340*/  ISETP.NE.OR P5, PT, R0, 0x2, !P5 ;  /* 0x000000020000780c */ /* 0x000fe40006fa5670 */
[----:B------:R-:W-:-:S06]  /*1350*/  LOP3.LUT R2, R70, 0x1f, RZ, 0xc0, !PT ;  /* 0x0000001f46027812 */ /* 0x000fcc00078ec0ff */
[----:B------:R-:W-:Y:S05]  /*1360*/  BRA.U UP1, `(.L_x_17) ;  /* 0x0000001101887547 */ /* 0x000fea000b800000 */
[----:B------:R-:W1:Y:S01]  /*1370*/  LDCU UR13, c[0x0][0x38c] ;  /* 0x00007180ff0d77ac */ /* 0x000e620008000800 */
[----:B------:R-:W2:Y:S01]  /*1380*/  LDC R8, c[0x0][0x370] ;  /* 0x0000dc00ff087b82 */ /* 0x000ea20000000800 */
[----:B------:R-:W-:Y:S01]  /*1390*/  PLOP3.LUT P1, PT, PT, PT, UP2, 0x80, 0x8 ;  /* 0x000000000008781c */ /* 0x000fe20003f2f028 */
[----:B------:R-:W-:Y:S01]  /*13a0*/  IMAD.MOV.U32 R15, RZ, RZ, 0x1 ;  /* 0x00000001ff0f7424 */ /* 0x000fe200078e00ff */
[----:B------:R-:W-:Y:S01]  /*13b0*/  ISETP.EQ.OR P4, PT, R2, RZ, P5 ;  /* 0x000000ff0200720c */ /* 0x000fe20002f82670 */
[----:B------:R-:W-:Y:S01]  /*13c0*/  IMAD.MOV.U32 R14, RZ, RZ, RZ ;  /* 0x000000ffff0e7224 */ /* 0x000fe200078e00ff */
[----:B------:R-:W-:Y:S02]  /*13d0*/  PLOP3.LUT P1, PT, P1, PT, PT, 0x8, 0x80 ;  /* 0x000000000080781c */ /* 0x000fe40000f2e170 */
[----:B------:R-:W-:Y:S01]  /*13e0*/  CS2R R12, SRZ ;  /* 0x00000000000c7805 */ /* 0x000fe2000001ff00 */
[----:B------:R-:W-:Y:S01]  /*13f0*/  IMAD.MOV.U32 R11, RZ, RZ, 0x1 ;  /* 0x00000001ff0b7424 */ /* 0x000fe200078e00ff */
[----:B------:R-:W4:Y:S01]  /*1400*/  LDC R0, c[0x0][0x374] ;  /* 0x0000dd00ff007b82 */ /* 0x000f220000000800 */
[----:B------:R-:W2:Y:S01]  /*1410*/  LDCU.64 UR22, c[0x0][0x348] ;  /* 0x00006900ff1677ac */ /* 0x000ea20008000a00 */
[----:B------:R-:W-:Y:S01]  /*1420*/  UMOV UR6, URZ ;  /* 0x000000ff00067c82 */ /* 0x000fe20008000000 */
[----:B-1----:R-:W-:-:S04]  /*1430*/  UIADD3 UR5, UPT, UPT, UR13, 0x7f, URZ ;  /* 0x0000007f0d057890 */ /* 0x002fc8000fffe0ff */
[----:B------:R-:W-:-:S04]  /*1440*/  USHF.R.S32.HI UR4, URZ, 0x1f, UR5 ;  /* 0x0000001fff047899 */ /* 0x000fc80008011405 */
[----:B------:R-:W-:-:S04]  /*1450*/  ULEA.HI UR4, UR4, UR5, URZ, 0x7 ;  /* 0x0000000504047291 */ /* 0x000fc8000f8f38ff */
[----:B------:R-:W-:Y:S02]  /*1460*/  USHF.R.S32.HI UR15, URZ, 0x7, UR4 ;  /* 0x00000007ff0f7899 */ /* 0x000fe40008011404 */
[----:B------:R-:W-:Y:S02]  /*1470*/  UIADD3 UR4, UPT, UPT, UR13, -0x1, URZ ;  /* 0xffffffff0d047890 */ /* 0x000fe4000fffe0ff */
[----:B------:R-:W-:Y:S02]  /*1480*/  UISETP.LT.U32.AND UP0, UPT, UR15, 0x3, UPT ;  /* 0x000000030f00788c */ /* 0x000fe4000bf01070 */
[----:B------:R-:W-:Y:S02]  /*1490*/  UISETP.GE.U32.AND UP1, UPT, UR4, -0xff, UPT ;  /* 0xffffff010400788c */ /* 0x000fe4000bf26070 */
[----:B------:R-:W-:Y:S02]  /*14a0*/  USEL UR14, UR15, 0x3, UP0 ;  /* 0x000000030f0e7887 */ /* 0x000fe40008000000 */
[----:B------:R-:W-:-:S02]  /*14b0*/  UIADD3 UR13, UPT, UPT, UR13, 0xfe, URZ ;  /* 0x000000fe0d0d7890 */ /* 0x000fc4000fffe0ff */
[----:B------:R-:W-:Y:S02]  /*14c0*/  UIADD3 UR5, UPT, UPT, UR14, -0x1, URZ ;  /* 0xffffffff0e057890 */ /* 0x000fe4000fffe0ff */
[----:B------:R-:W-:-:S03]  /*14d0*/  UIADD3 UR7, UPT, UPT, UR15, -UR14, URZ ;  /* 0x8000000e0f077290 */ /* 0x000fc6000fffe0ff */
[----:B------:R-:W-:-:S04]  /*14e0*/  @UP1 UIADD3 UR5, UPT, UPT, UR14, URZ, URZ ;  /* 0x000000ff0e051290 */ /* 0x000fc8000fffe0ff */
[----:B--2---:R-:W-:-:S12]  /*14f0*/  UIADD3 UR5, UPT, UPT, UR5, 0x1, URZ ;  /* 0x0000000105057890 */ /* 0x004fd8000fffe0ff */
.L_x_35:
[----:B------:R-:W-:Y:S01]  /*1500*/  UISETP.NE.AND UP0, UPT, UR37, URZ, UPT ;  /* 0x000000ff2500728c */ /* 0x000fe2000bf05270 */
[----:B------:R-:W1:Y:S08]  /*1510*/  S2UR UR37, SR_CgaCtaId ;  /* 0x00000000002579c3 */ /* 0x000e700000008800 */
[----:B------:R-:W-:Y:S05]  /*1520*/  BRA.U UP0, `(.L_x_18) ;  /* 0x0000000100347547 */ /* 0x000fea000b800000 */
[----:B------:R-:W2:Y:S01]  /*1530*/  S2R R2, SR_CgaCtaId ;  /* 0x0000000000027919 */ /* 0x000ea20000008800 */
[----:B------:R-:W-:-:S04]  /*1540*/  MOV R3, 0x400 ;  /* 0x0000040000037802 */ /* 0x000fc80000000f00 */
[----:B--2---:R-:W-:Y:S02]  /*1550*/  LEA R2, R2, R3, 0x18 ;  /* 0x0000000302027211 */ /* 0x004fe400078ec0ff */
[----:B------:R-:W-:-:S03]  /*1560*/  SHF.L.U32 R3, R11, 0x1f, RZ ;  /* 0x0000001f0b037819 */ /* 0x000fc600000006ff */
[----:B------:R-:W-:-:S04]  /*1570*/  IMAD R2, R12, 0x8, R2 ;  /* 0x000000080c027824 */ /* 0x000fc800078e0202 */
[----:B------:R-:W2:Y:S02]  /*1580*/  SYNCS.PHASECHK.TRANS64.TRYWAIT P0, [R2+URZ+0xe0], R3 ;  /* 0x0000e003020075a7 */ /* 0x000ea400080011ff */
[----:B--2---:R-:W-:Y:S05]  /*1590*/  @!P0 BRA `(.L_x_19) ;  /* 0x00000058008c8947 */ /* 0x004fea0003800000 */
.L_x_114:
[----:B------:R-:W-:Y:S01]  /*15a0*/  VIADD R12, R12, 0x1 ;  /* 0x000000010c0c7836 */ /* 0x000fe20000000000 */
[----:B------:R2:W-:Y:S04]  /*15b0*/  SYNCS.ARRIVE.TRANS64.A1T0 RZ, [R2+URZ+0xd0], RZ ;  /* 0x0000d0ff02ff79a7 */ /* 0x0005e800081000ff */
[----:B------:R-:W-:-:S04]  /*15c0*/  ISETP.NE.AND P0, PT, R12, 0x2, PT ;  /* 0x000000020c00780c */ /* 0x000fc80003f05270 */
[----:B------:R-:W-:Y:S02]  /*15d0*/  SEL R12, R12, RZ, P0 ;  /* 0x000000ff0c0c7207 */ /* 0x000fe40000000000 */
[----:B--2---:R-:W-:-:S04]  /*15e0*/  SEL R2, RZ, 0x1, P0 ;  /* 0x00000001ff027807 */ /* 0x004fc80000000000 */
[----:B------:R-:W-:-:S07]  /*15f0*/  LOP3.LUT R11, R11, R2, RZ, 0x3c, !PT ;  /* 0x000000020b0b7212 */ /* 0x000fce00078e3cff */
.L_x_18:
[----:B------:R-:W-:Y:S01]  /*1600*/  UMOV UR4, 0x400 ;  /* 0x0000040000047882 */ /* 0x000fe20000000000 */
[----:B------:R-:W-:Y:S01]  /*1610*/  SHF.L.U32 R2, R15, 0x1f, RZ ;  /* 0x0000001f0f027819 */ /* 0x000fe200000006ff */
[----:B-1----:R-:W-:Y:S01]  /*1620*/  ULEA UR4, UR37, UR4, 0x18 ;  /* 0x0000000425047291 */ /* 0x002fe2000f8ec0ff */
[----:B------:R-:W-:Y:S01]  /*1630*/  R2UR UR35, R21 ;  /* 0x00000000152372ca */ /* 0x000fe200000e0000 */
[----:B------:R-:W-:Y:S01]  /*1640*/  UISETP.GE.U32.AND UP0, UPT, UR13, 0xff, UPT ;  /* 0x000000ff0d00788c */ /* 0x000fe2000bf06070 */
[----:B------:R-:W-:Y:S01]  /*1650*/  R2UR UR19, R20 ;  /* 0x00000000141372ca */ /* 0x000fe200000e0000 */
[----:B------:R-:W-:Y:S01]  /*1660*/  ULEA UR8, UR6, UR4, 0x3 ;  /* 0x0000000406087291 */ /* 0x000fe2000f8e18ff */
[----:B------:R-:W-:-:S08]  /*1670*/  UMOV UR29, URZ ;  /* 0x000000ff001d7c82 */ /* 0x000fd00008000000 */
[----:B------:R1:W2:Y:S01]  /*1680*/  SYNCS.PHASECHK.TRANS64.TRYWAIT P0, [UR8+0x18], R2 ;  /* 0x00001802ff0075a7 */ /* 0x0002a20008001108 */
[----:B------:R-:W-:Y:S02]  /*1690*/  USHF.L.U32 UR35, UR35, 0x6, URZ ;  /* 0x0000000623237899 */ /* 0x000fe400080006ff */
[----:B------:R-:W-:Y:S01]  /*16a0*/  USHF.L.U32 UR19, UR19, 0x6, URZ ;  /* 0x0000000613137899 */ /* 0x000fe200080006ff */
[----:B------:R-:W-:Y:S11]  /*16b0*/  BRA.U !UP0, `(.L_x_20) ;  /* 0x0000000108d47547 */ /* 0x000ff6000b800000 */
[----:B------:R-:W-:Y:S01]  /*16c0*/  UMOV UR21, URZ ;  /* 0x000000ff00157c82 */ /* 0x000fe20008000000 */
[----:B------:R-:W-:-:S05]  /*16d0*/  UMOV UR42, UR6 ;  /* 0x00000006002a7c82 */ /* 0x000fca0008000000 */
.L_x_25:
[----:B-1----:R-:W-:Y:S01]  /*16e0*/  ULEA UR33, UR42, UR4, 0x3 ;  /* 0x000000042a217291 */ /* 0x002fe2000f8e18ff */
[----:B--2---:R-:W-:Y:S01]  /*16f0*/  @!P5 MOV R3, 0x8000 ;  /* 0x000080000003d802 */ /* 0x004fe20000000f00 */
[----:B--2---:R-:W-:Y:S10]  /*1700*/  @P0 BRA `(.L_x_21) ;  /* 0x00000000000c0947 */ /* 0x004ff40003800000 */
[----:B------:R-:W-:-:S04]  /*1710*/  SHF.L.U32 R4, R15, 0x1f, RZ ;  /* 0x0000001f0f047819 */ /* 0x000fc800000006ff */
[----:B------:R-:W2:Y:S02]  /*1720*/  SYNCS.PHASECHK.TRANS64.TRYWAIT P0, [UR33+0x18], R4 ;  /* 0x00001804ff0075a7 */ /* 0x000ea40008001121 */
[----:B--2---:R-:W-:Y:S05]  /*1730*/  @!P0 BRA `(.L_x_22) ;  /* 0x0000005800388947 */ /* 0x004fea0003800000 */
.L_x_21:
[----:B------:R2:W-:Y:S01]  /*1740*/  @!P5 SYNCS.ARRIVE.TRANS64 RZ, [UR33], R3 ;  /* 0x00000003ffffd9a7 */ /* 0x0005e20008000021 */
[----:B------:R-:W-:Y:S04]  /*1750*/  BSSY.RECONVERGENT B0, `(.L_x_23) ;  /* 0x0000003000007945 */ /* 0x000fe80003800200 */
[----:B------:R-:W-:Y:S05]  /*1760*/  @P4 BRA `(.L_x_24) ;  /* 0x0000000000044947 */ /* 0x000fea0003800000 */
[----:B------:R-:W-:Y:S05]  /*1770*/  BPT.TRAP 0x1 ;  /* 0x000000040000795c */ /* 0x000fea0000300000 */
.L_x_24:
[----:B------:R-:W-:Y:S05]  /*1780*/  BSYNC.RECONVERGENT B0 ;  /* 0x0000000000007941 */ /* 0x000fea0003800200 */
.L_x_23:
[----:B------:R-:W-:Y:S02]  /*1790*/  UIADD3 UR6, UPT, UPT, UR42, 0x1, URZ ;  /* 0x000000012a067890 */ /* 0x000fe4000fffe0ff */
[----:B------:R-:W-:Y:S02]  /*17a0*/  UIADD3 UR40, UP1, UPT, UR22, 0x80, URZ ;  /* 0x0000008016287890 */ /* 0x000fe4000ff3e0ff */
[----:B------:R-:W-:Y:S02]  /*17b0*/  UISETP.NE.AND UP0, UPT, UR6, 0x3, UPT ;  /* 0x000000030600788c */ /* 0x000fe4000bf05270 */
[----:B------:R-:W-:Y:S02]  /*17c0*/  USHF.L.U32 UR34, UR21, 0x7, URZ ;  /* 0x0000000715227899 */ /* 0x000fe400080006ff */
[----:B------:R-:W-:Y:S02]  /*17d0*/  USEL UR9, URZ, 0x1, UP0 ;  /* 0x00000001ff097887 */ /* 0x000fe40008000000 */
[----:B------:R-:W-:-:S02]  /*17e0*/  USEL UR6, UR6, URZ, UP0 ;  /* 0x000000ff06067287 */ /* 0x000fc40008000000 */
[----:B------:R-:W-:Y:S02]  /*17f0*/  UIADD3 UR38, UP0, UPT, UR22, 0x180, URZ ;  /* 0x0000018016267890 */ /* 0x000fe4000ff1e0ff */
[----:B------:R-:W-:Y:S01]  /*1800*/  ULEA UR8, UR6, UR4, 0x3 ;  /* 0x0000000406087291 */ /* 0x000fe2000f8e18ff */
[----:B------:R-:W-:Y:S01]  /*1810*/  LOP3.LUT R15, R15, UR9, RZ, 0x3c, !PT ;  /* 0x000000090f0f7c12 */ /* 0x000fe2000f8e3cff */
[----:B------:R-:W-:Y:S02]  /*1820*/  UIADD3.X UR41, UPT, UPT, URZ, UR23, URZ, UP1, !UPT ;  /* 0x00000017ff297290 */ /* 0x000fe40008ffe4ff */
[----:B------:R-:W-:Y:S01]  /*1830*/  UIADD3 UR26, UPT, UPT, UR34, 0x40, URZ ;  /* 0x00000040221a7890 */ /* 0x000fe2000fffe0ff */
[----:B-1----:R-:W-:Y:S01]  /*1840*/  SHF.L.U32 R2, R15, 0x1f, RZ ;  /* 0x0000001f0f027819 */ /* 0x002fe200000006ff */
[----:B------:R-:W-:Y:S01]  /*1850*/  UIADD3.X UR39, UPT, UPT, URZ, UR23, URZ, UP0, !UPT ;  /* 0x00000017ff277290 */ /* 0x000fe200087fe4ff */
[----:B------:R-:W-:Y:S02]  /*1860*/  UMOV UR30, 0x0 ;  /* 0x00000000001e7882 */ /* 0x000fe40000000000 */
[----:B------:R1:W1:Y:S01]  /*1870*/  SYNCS.PHASECHK.TRANS64.TRYWAIT P0, [UR8+0x18], R2 ;  /* 0x00001802ff0075a7 */ /* 0x0002620008001108 */
[----:B------:R-:W-:Y:S01]  /*1880*/  ULEA UR8, UR42, UR4, 0xe ;  /* 0x000000042a087291 */ /* 0x000fe2000f8e70ff */
[----:B------:R-:W-:Y:S01]  /*1890*/  UMOV UR31, 0x10000000 ;  /* 0x10000000001f7882 */ /* 0x000fe20000000000 */
[----:B------:R-:W-:-:S02]  /*18a0*/  UMOV UR25, UR33 ;  /* 0x0000002100197c82 */ /* 0x000fc40008000000 */
[----:B------:R-:W-:Y:S02]  /*18b0*/  UIADD3 UR32, UPT, UPT, UR8, 0x3400, URZ ;  /* 0x0000340008207890 */ /* 0x000fe4000fffe0ff */
[----:B------:R-:W-:Y:S02]  /*18c0*/  UIADD3 UR24, UPT, UPT, UR8, 0x5400, URZ ;  /* 0x0000540008187890 */ /* 0x000fe4000fffe0ff */
[----:B------:R-:W-:Y:S02]  /*18d0*/  UIADD3 UR16, UPT, UPT, UR8, 0xf400, URZ ;  /* 0x0000f40008107890 */ /* 0x000fe4000fffe0ff */
[----:B------:R-:W-:Y:S01]  /*18e0*/  UIADD3 UR8, UPT, UPT, UR8, 0x11400, URZ ;  /* 0x0001140008087890 */ /* 0x000fe2000fffe0ff */
[----:B------:R-:W-:Y:S01]  /*18f0*/  UMOV UR27, UR35 ;  /* 0x00000023001b7c82 */ /* 0x000fe20008000000 */
[----:B------:R-:W-:Y:S01]  /*1900*/  UMOV UR28, UR36 ;  /* 0x00000024001c7c82 */ /* 0x000fe20008000000 */
[----:B------:R-:W-:Y:S01]  /*1910*/  UMOV UR17, UR33 ;  /* 0x0000002100117c82 */ /* 0x000fe20008000000 */
[----:B------:R-:W-:Y:S01]  /*1920*/  UMOV UR20, UR36 ;  /* 0x0000002400147c82 */ /* 0x000fe20008000000 */
[----:B------:R-:W-:Y:S01]  /*1930*/  UMOV UR18, UR34 ;  /* 0x0000002200127c82 */ /* 0x000fe20008000000 */
[----:B------:R1:W-:Y:S01]  /*1940*/  UTMALDG.3D [UR32], [UR40], desc[UR30] ;  /* 0x00001e20280075b4 */ /* 0x0003e20008011000 */
[----:B------:R-:W-:Y:S01]  /*1950*/  UMOV UR11, UR19 ;  /* 0x00000013000b7c82 */ /* 0x000fe20008000000 */
[----:B------:R-:W-:Y:S01]  /*1960*/  UMOV UR12, UR36 ;  /* 0x00000024000c7c82 */ /* 0x000fe20008000000 */
[----:B------:R-:W-:Y:S01]  /*1970*/  UMOV UR9, UR33 ;  /* 0x0000002100097c82 */ /* 0x000fe20008000000 */
[----:B------:R-:W-:Y:S01]  /*1980*/  UMOV UR10, UR26 ;  /* 0x0000001a000a7c82 */ /* 0x000fe20008000000 */
[----:B------:R-:W-:Y:S01]  /*1990*/  UIADD3 UR21, UPT, UPT, UR21, 0x1, URZ ;  /* 0x0000000115157890 */ /* 0x000fe2000fffe0ff */
[----:B------:R-:W-:Y:S01]  /*19a0*/  UMOV UR29, UR5 ;  /* 0x00000005001d7c82 */ /* 0x000fe20008000000 */
[----:B------:R1:W-:Y:S02]  /*19b0*/  UTMALDG.3D [UR24], [UR40], desc[UR30] ;  /* 0x00001e18280075b4 */ /* 0x0003e40008011000 */
[----:B------:R-:W-:Y:S01]  /*19c0*/  UISETP.NE.AND UP0, UPT, UR21, UR5, UPT ;  /* 0x000000051500728c */ /* 0x000fe2000bf05270 */
[----:B------:R-:W-:Y:S01]  /*19d0*/  UMOV UR42, UR6 ;  /* 0x00000006002a7c82 */ /* 0x000fe20008000000 */
[----:B------:R1:W-:Y:S01]  /*19e0*/  UTMALDG.3D [UR16], [UR38], desc[UR30] ;  /* 0x00001e10260075b4 */ /* 0x0003e20008011000 */
[----:B------:R1:W-:Y:S06]  /*19f0*/  UTMALDG.3D [UR8], [UR38], desc[UR30] ;  /* 0x00001e08260075b4 */ /* 0x0003ec0008011000 */
[----:B------:R-:W-:Y:S05]  /*1a00*/  BRA.U UP0, `(.L_x_25) ;  /* 0xfffffffd00347547 */ /* 0x000fea000b83ffff */
.L_x_20:
[----:B-1----:R-:W-:Y:S01]  /*1a10*/  ULEA UR8, UR6, UR4, 0x3 ;  /* 0x0000000406087291 */ /* 0x002fe2000f8e18ff */
[----:B------:R-:W-:Y:S01]  /*1a20*/  SHF.L.U32 R2, R15, 0x1f, RZ ;  /* 0x0000001f0f027819 */ /* 0x000fe200000006ff */
[----:B------:R-:W-:Y:S01]  /*1a30*/  @!P1 SYNCS.ARRIVE.TRANS64.A1T0 RZ, [UR4+0x68], RZ ;  /* 0x000068ffffff99a7 */ /* 0x000fe20008100004 */
[----:B------:R-:W-:-:S06]  /*1a40*/  UISETP.GT.AND UP0, UPT, UR15, UR14, UPT ;  /* 0x0000000e0f00728c */ /* 0x000fcc000bf04270 */
[----:B--2---:R1:W2:Y:S03]  /*1a50*/  SYNCS.PHASECHK.TRANS64.TRYWAIT P0, [UR8+0x18], R2 ;  /* 0x00001802ff0075a7 */ /* 0x0042a60008001108 */
[----:B------:R-:W-:Y:S05]  /*1a60*/  BRA.U !UP0, `(.L_x_26) ;  /* 0x0000000108d07547 */ /* 0x000fea000b800000 */
[----:B------:R-:W-:Y:S01]  /*1a70*/  UIADD3 UR21, UPT, UPT, UR7, UR29, URZ ;  /* 0x0000001d07157290 */ /* 0x000fe2000fffe0ff */
[----:B------:R-:W-:-:S11]  /*1a80*/  UMOV UR42, UR6 ;  /* 0x00000006002a7c82 */ /* 0x000fd60008000000 */
.L_x_31:
[----:B-1----:R-:W-:Y:S01]  /*1a90*/  ULEA UR33, UR42, UR4, 0x3 ;  /* 0x000000042a217291 */ /* 0x002fe2000f8e18ff */
[----:B--2---:R-:W-:Y:S01]  /*1aa0*/  @!P5 MOV R3, 0x8000 ;  /* 0x000080000003d802 */ /* 0x004fe20000000f00 */
[----:B--2---:R-:W-:Y:S10]  /*1ab0*/  @P0 BRA `(.L_x_27) ;  /* 0x00000000000c0947 */ /* 0x004ff40003800000 */
[----:B------:R-:W-:-:S04]  /*1ac0*/  SHF.L.U32 R4, R15, 0x1f, RZ ;  /* 0x0000001f0f047819 */ /* 0x000fc800000006ff */
[----:B------:R-:W2:Y:S02]  /*1ad0*/  SYNCS.PHASECHK.TRANS64.TRYWAIT P0, [UR33+0x18], R4 ;  /* 0x00001804ff0075a7 */ /* 0x000ea40008001121 */
[----:B--2---:R-:W-:Y:S05]  /*1ae0*/  @!P0 BRA `(.L_x_28) ;  /* 0x0000005400648947 */ /* 0x004fea0003800000 */
.L_x_27:
[----:B------:R2:W-:Y:S01]  /*1af0*/  @!P5 SYNCS.ARRIVE.TRANS64 RZ, [UR33], R3 ;  /* 0x00000003ffffd9a7 */ /* 0x0005e20008000021 */
[----:B------:R-:W-:Y:S04]  /*1b00*/  BSSY.RECONVERGENT B0, `(.L_x_29) ;  /* 0x0000003000007945 */ /* 0x000fe80003800200 */
[----:B------:R-:W-:Y:S05]  /*1b10*/  @P4 BRA `(.L_x_30) ;  /* 0x0000000000044947 */ /* 0x000fea0003800000 */
[----:B------:R-:W-:Y:S05]  /*1b20*/  BPT.TRAP 0x1 ;  /* 0x000000040000795c */ /* 0x000fea0000300000 */
.L_x_30:
[----:B------:R-:W-:Y:S05]  /*1b30*/  BSYNC.RECONVERGENT B0 ;  /* 0x0000000000007941 */ /* 0x000fea0003800200 */
.L_x_29:
        /* <DEDUP_REMOVED lines=31> */
[----:B------:R-:W-:Y:S01]  /*1d30*/  UMOV UR10, UR26 ;  /* 0x0000001a000a7c82 */ /* 0x000fe20008000000 */
[----:B------:R-:W-:Y:S01]  /*1d40*/  UIADD3 UR29, UPT, UPT, UR29, 0x1, URZ ;  /* 0x000000011d1d7890 */ /* 0x000fe2000fffe0ff */
[----:B------:R1:W-:Y:S01]  /*1d50*/  UTMALDG.3D [UR24], [UR40], desc[UR30] ;  /* 0x00001e18280075b4 */ /* 0x0003e20008011000 */
[----:B------:R-:W-:-:S02]  /*1d60*/  UMOV UR42, UR6 ;  /* 0x00000006002a7c82 */ /* 0x000fc40008000000 */
[----:B------:R-:W-:Y:S01]  /*1d70*/  UISETP.NE.AND UP0, UPT, UR29, UR21, UPT ;  /* 0x000000151d00728c */ /* 0x000fe2000bf05270 */
[----:B------:R1:W-:Y:S01]  /*1d80*/  UTMALDG.3D [UR16], [UR38], desc[UR30] ;  /* 0x00001e10260075b4 */ /* 0x0003e20008011000 */
[----:B------:R1:W-:Y:S07]  /*1d90*/  UTMALDG.3D [UR8], [UR38], desc[UR30] ;  /* 0x00001e08260075b4 */ /* 0x0003ee0008011000 */
[----:B------:R-:W-:Y:S05]  /*1da0*/  BRA.U UP0, `(.L_x_31) ;  /* 0xfffffffd00387547 */ /* 0x000fea000b83ffff */
.L_x_26:
[C---:B-1----:R-:W-:Y:S01]  /*1db0*/  LEA R2, R14.reuse, UR4, 0x3 ;  /* 0x000000040e027c11 */ /* 0x042fe2000f8e18ff */
[----:B------:R-:W-:Y:S01]  /*1dc0*/  NOP ;  /* 0x0000000000007918 */ /* 0x000fe20000000000 */
[----:B--2---:R-:W-:Y:S02]  /*1dd0*/  SHF.L.U32 R3, R13, 0x1f, RZ ;  /* 0x0000001f0d037819 */ /* 0x004fe400000006ff */
[----:B------:R-:W-:Y:S02]  /*1de0*/  LEA R4, R14, UR4, 0x4 ;  /* 0x000000040e047c11 */ /* 0x000fe4000f8e20ff */
[----:B------:R-:W1:Y:S02]  /*1df0*/  SYNCS.PHASECHK.TRANS64.TRYWAIT P0, [R2+URZ+0x70], R3 ;  /* 0x00007003020075a7 */ /* 0x000e6400080011ff */
[----:B-1----:R-:W-:Y:S05]  /*1e00*/  @!P0 BRA `(.L_x_32) ;  /* 0x0000005000b48947 */ /* 0x002fea0003800000 */
.L_x_117:
[----:B------:R-:W2:Y:S01]  /*1e10*/  LDS.128 R4, [R4+0x100] ;  /* 0x0001000004047984 */ /* 0x000ea20000000c00 */
[----:B---3--:R-:W-:Y:S01]  /*1e20*/  ISETP.GE.AND P0, PT, R26, 0x1, PT ;  /* 0x000000011a00780c */ /* 0x008fe20003f06270 */
[----:B-1----:R-:W-:Y:S01]  /*1e30*/  VIADD R2, R2, 0x80 ;  /* 0x0000008002027836 */ /* 0x002fe20000000000 */
[----:B------:R-:W-:Y:S01]  /*1e40*/  @!PT LDS RZ, [RZ] ;  /* 0x00000000fffff984 */ /* 0x000fe20000000800 */
[----:B------:R-:W-:Y:S01]  /*1e50*/  @!PT LDS RZ, [RZ] ;  /* 0x00000000fffff984 */ /* 0x000fe20000000800 */
[----:B------:R-:W-:Y:S01]  /*1e60*/  @!PT LDS RZ, [RZ] ;  /* 0x00000000fffff984 */ /* 0x000fe20000000800 */
[----:B------:R-:W-:Y:S01]  /*1e70*/  @!PT LDS RZ, [RZ] ;  /* 0x00000000fffff984 */ /* 0x000fe20000000800 */
[----:B------:R1:W-:Y:S06]  /*1e80*/  MEMBAR.ALL.CTA ;  /* 0x0000000000007992 */ /* 0x0003ec0000008000 */
[----:B-1----:R-:W1:Y:S01]  /*1e90*/  FENCE.VIEW.ASYNC.S ;  /* 0x00000000000073c6 */ /* 0x002e620000000000 */
[----:B------:R-:W-:-:S04]  /*1ea0*/  PRMT R2, RZ, 0x654, R2 ;  /* 0x00000654ff027816 */ /* 0x000fc80000000002 */
[----:B-1----:R1:W-:Y:S01]  /*1eb0*/  SYNCS.ARRIVE.TRANS64.RED.A1T0 RZ, [R2+URZ], RZ ;  /* 0x000000ff02ff79a7 */ /* 0x0023e200081004ff */
[----:B--2---:R-:W-:-:S13]  /*1ec0*/  LOP3.LUT P2, RZ, R6, 0x1, RZ, 0xc0, !PT ;  /* 0x0000000106ff7812 */ /* 0x004fda000784c0ff */
[----:B------:R-:W-:Y:S01]  /*1ed0*/  @P2 SHF.R.U32.HI R3, RZ, 0x10, R5 ;  /* 0x00000010ff032819 */ /* 0x000fe20000011605 */
[----:B------:R-:W-:Y:S01]  /*1ee0*/  VOTEU.ANY UP0, P2 ;  /* 0x0000000000ff7886 */ /* 0x000fe20001000100 */
[----:B------:R-:W-:Y:S02]  /*1ef0*/  @P2 MOV R10, R4 ;  /* 0x00000004000a2202 */ /* 0x000fe40000000f00 */
[----:B------:R-:W-:Y:S02]  /*1f00*/  @P2 R2UR.BROADCAST UR8, R3 ;  /* 0x00000000030822ca */ /* 0x000fe400008e0000 */
[----:B------:R-:W-:-:S11]  /*1f10*/  @P2 LOP3.LUT R9, R5, 0xffff, RZ, 0xc0, !PT ;  /* 0x0000ffff05092812 */ /* 0x000fd600078ec0ff */
[----:B------:R-:W-:Y:S01]  /*1f20*/  @UP0 UMOV UR36, UR8 ;  /* 0x0000000800240c82 */ /* 0x000fe20008000000 */
[----:B-1----:R-:W-:Y:S05]  /*1f30*/  @!P0 BRA `(.L_x_33) ;  /* 0x0000000000b88947 */ /* 0x002fea0003800000 */
[----:B------:R-:W4:Y:S01]  /*1f40*/  LDC.64 R4, c[0x0][0xb18] ;  /* 0x0002c600ff047b82 */ /* 0x000f220000000a00 */
[----:B------:R-:W-:-:S07]  /*1f50*/  ISETP.NE.AND P3, PT, R26, 0x1, PT ;  /* 0x000000011a00780c */ /* 0x000fce0003f65270 */
[----:B------:R-:W1:Y:S08]  /*1f60*/  LDC.64 R6, c[0x0][0xb10] ;  /* 0x0002c400ff067b82 */ /* 0x000e700000000a00 */
[----:B------:R-:W2:Y:S08]  /*1f70*/  LDC R16, c[0x0][0xb20] ;  /* 0x0002c800ff107b82 */ /* 0x000eb00000000800 */
[----:B------:R-:W3:Y:S01]  /*1f80*/  LDC R17, c[0x0][0xb0c] ;  /* 0x0002c300ff117b82 */ /* 0x000ee20000000800 */
[----:B----4-:R-:W-:Y:S01]  /*1f90*/  IMAD.HI.U32 R19, R0, R5, RZ ;  /* 0x0000000500137227 */ /* 0x010fe200078e00ff */
[----:B------:R-:W-:-:S03]  /*1fa0*/  ISETP.NE.AND P0, PT, R4, 0x1, PT ;  /* 0x000000010400780c */ /* 0x000fc60003f05270 */
[----:B------:R-:W-:-:S03]  /*1fb0*/  IMAD.HI.U32 R5, R9, R5, RZ ;  /* 0x0000000509057227 */ /* 0x000fc600078e00ff */
[----:B------:R-:W4:Y:S01]  /*1fc0*/  LDC.64 R2, c[0x0][0xb28] ;  /* 0x0002ca00ff027b82 */ /* 0x000f220000000a00 */
[----:B-1----:R-:W-:-:S04]  /*1fd0*/  IMAD.HI.U32 R20, R8, R6, RZ ;  /* 0x0000000608147227 */ /* 0x002fc800078e00ff */
[----:B------:R-:W-:Y:S01]  /*1fe0*/  IMAD.HI.U32 R21, R10, R6, RZ ;  /* 0x000000060a157227 */ /* 0x000fe200078e00ff */
[----:B------:R-:W-:Y:S02]  /*1ff0*/  SHF.R.U32.HI R20, RZ, R7, R20 ;  /* 0x00000007ff147219 */ /* 0x000fe40000011614 */
[-C--:B--2---:R-:W-:Y:S02]  /*2000*/  SHF.R.U32.HI R19, RZ, R16.reuse, R19 ;  /* 0x00000010ff137219 */ /* 0x084fe40000011613 */
[----:B------:R-:W-:Y:S02]  /*2010*/  SHF.R.U32.HI R5, RZ, R16, R5 ;  /* 0x00000010ff057219 */ /* 0x000fe40000011605 */
[----:B------:R-:W-:Y:S02]  /*2020*/  SEL R19, R0, R19, !P0 ;  /* 0x0000001300137207 */ /* 0x000fe40004000000 */
[----:B------:R-:W-:Y:S02]  /*2030*/  SHF.R.U32.HI R21, RZ, R7, R21 ;  /* 0x00000007ff157219 */ /* 0x000fe40000011615 */
[----:B---3--:R-:W-:-:S02]  /*2040*/  ISETP.NE.AND P1, PT, R17, 0x1, PT ;  /* 0x000000011100780c */ /* 0x008fc40003f25270 */
[----:B------:R-:W-:Y:S02]  /*2050*/  SEL R5, R9, R5, !P0 ;  /* 0x0000000509057207 */ /* 0x000fe40004000000 */
[----:B------:R-:W-:Y:S02]  /*2060*/  SEL R20, R8, R20, !P1 ;  /* 0x0000001408147207 */ /* 0x000fe40004800000 */
[----:B------:R-:W-:Y:S01]  /*2070*/  SEL R21, R10, R21, !P1 ;  /* 0x000000150a157207 */ /* 0x000fe20004800000 */
[----:B----4-:R-:W-:-:S04]  /*2080*/  IMAD.HI.U32 R18, R19, R2, RZ ;  /* 0x0000000213127227 */ /* 0x010fc800078e00ff */
        /* <DEDUP_REMOVED lines=10> */
[----:B------:R-:W-:-:S04]  /*2130*/  @!P0 IMAD.HI.U32 R7, R21, R2, RZ ;  /* 0x0000000215078227 */ /* 0x000fc800078e00ff */
[----:B------:R-:W-:Y:S01]  /*2140*/  IMAD.MOV R2, RZ, RZ, -R6 ;  /* 0x000000ffff027224 */ /* 0x000fe200078e0a06 */
[----:B------:R-:W-:Y:S02]  /*2150*/  @!P0 SHF.R.U32.HI R3, RZ, R3, R7 ;  /* 0x00000003ff038219 */ /* 0x000fe40000011607 */
[----:B------:R-:W-:Y:S01]  /*2160*/  IADD3 R7, PT, PT, -R5, RZ, RZ ;  /* 0x000000ff05077210 */ /* 0x000fe20007ffe1ff */
[----:B------:R-:W-:Y:S01]  /*2170*/  IMAD R2, R26, R2, R5 ;  /* 0x000000021a027224 */ /* 0x000fe200078e0205 */
        /* <DEDUP_REMOVED lines=10> */
.L_x_33:
[----:B------:R-:W1:Y:S02]  /*2220*/  LDCU UR8, c[0x0][0xb30] ;  /* 0x00016600ff0877ac */ /* 0x000e640008000800 */
[----:B-1----:R-:W-:-:S09]  /*2230*/  UISETP.NE.AND UP0, UPT, UR8, 0x1, UPT ;  /* 0x000000010800788c */ /* 0x002fd2000bf05270 */
[----:B------:R-:W-:Y:S05]  /*2240*/  BRA.U UP0, `(.L_x_34) ;  /* 0x0000000100407547 */ /* 0x000fea000b800000 */
[----:B------:R-:W1:Y:S08]  /*2250*/  LDC.64 R4, c[0x0][0xb10] ;  /* 0x0002c400ff047b82 */ /* 0x000e700000000a00 */
[----:B------:R-:W2:Y:S08]  /*2260*/  LDC.64 R2, c[0x0][0xb18] ;  /* 0x0002c600ff027b82 */ /* 0x000eb00000000a00 */
[----:B------:R-:W3:Y:S08]  /*2270*/  LDC R6, c[0x0][0xb20] ;  /* 0x0002c800ff067b82 */ /* 0x000ef00000000800 */
[----:B------:R-:W4:Y:S01]  /*2280*/  LDC R7, c[0x0][0xb0c] ;  /* 0x0002c300ff077b82 */ /* 0x000f220000000800 */
[----:B-1----:R-:W-:-:S05]  /*2290*/  IMAD.HI.U32 R4, R10, R4, RZ ;  /* 0x000000040a047227 */ /* 0x002fca00078e00ff */
[----:B------:R-:W-:Y:S01]  /*22a0*/  SHF.R.U32.HI R4, RZ, R5, R4 ;  /* 0x00000005ff047219 */ /* 0x000fe20000011604 */
[----:B--2---:R-:W-:Y:S01]  /*22b0*/  IMAD.HI.U32 R3, R9, R3, RZ ;  /* 0x0000000309037227 */ /* 0x004fe200078e00ff */
[----:B------:R-:W-:-:S04]  /*22c0*/  ISETP.NE.AND P0, PT, R2, 0x1, PT ;  /* 0x000000010200780c */ /* 0x000fc80003f05270 */
[----:B---3--:R-:W-:-:S04]  /*22d0*/  SHF.R.U32.HI R3, RZ, R6, R3 ;  /* 0x00000006ff037219 */ /* 0x008fc80000011603 */
[----:B------:R-:W-:Y:S02]  /*22e0*/  SEL R3, R9, R3, !P0 ;  /* 0x0000000309037207 */ /* 0x000fe40004000000 */
[----:B----4-:R-:W-:-:S04]  /*22f0*/  ISETP.NE.AND P1, PT, R7, 0x1, PT ;  /* 0x000000010700780c */ /* 0x010fc80003f25270 */
[----:B------:R-:W-:-:S05]  /*2300*/  SEL R4, R10, R4, !P1 ;  /* 0x000000040a047207 */ /* 0x000fca0004800000 */
[----:B------:R-:W-:Y:S02]  /*2310*/  IMAD.IADD R5, R3, 0x1, -R4 ;  /* 0x0000000103057824 */ /* 0x000fe400078e0a04 */
[----:B------:R-:W-:Y:S02]  /*2320*/  IMAD.IADD R3, R4, 0x1, -R3 ;  /* 0x0000000104037824 */ /* 0x000fe400078e0a03 */
[----:B------:R-:W-:Y:S02]  /*2330*/  IMAD R10, R5, R7, R10 ;  /* 0x00000007050a7224 */ /* 0x000fe400078e020a */
[----:B------:R-:W-:-:S07]  /*2340*/  IMAD R9, R3, R2, R9 ;  /* 0x0000000203097224 */ /* 0x000fce00078e0209 */
.L_x_34:
[----:B------:R-:W-:Y:S01]  /*2350*/  VIADD R14, R14, 0x1 ;  /* 0x000000010e0e7836 */ /* 0x000fe20000000000 */
[----:B------:R-:W-:Y:S01]  /*2360*/  PLOP3.LUT P1, PT, PT, PT, PT, 0x80, 0x8 ;  /* 0x000000000008781c */ /* 0x000fe20003f2f070 */
[----:B------:R-:W-:Y:S02]  /*2370*/  IMAD.IADD R21, R10, 0x1, R59 ;  /* 0x000000010a157824 */ /* 0x000fe400078e023b */
[----:B------:R-:W-:Y:S01]  /*2380*/  IMAD.IADD R20, R9, 0x1, R58 ;  /* 0x0000000109147824 */ /* 0x000fe200078e023a */
[----:B------:R-:W-:-:S04]  /*2390*/  ISETP.NE.AND P0, PT, R14, 0x2, PT ;  /* 0x000000020e00780c */ /* 0x000fc80003f05270 */
[----:B------:R-:W-:Y:S02]  /*23a0*/  SEL R2, RZ, 0x1, P0 ;  /* 0x00000001ff027807 */ /* 0x000fe40000000000 */
[----:B------:R-:W-:Y:S02]  /*23b0*/  SEL R14, R14, RZ, P0 ;  /* 0x000000ff0e0e7207 */ /* 0x000fe40000000000 */
[----:B------:R-:W-:Y:S01]  /*23c0*/  LOP3.LUT R13, R13, R2, RZ, 0x3c, !PT ;  /* 0x000000020d0d7212 */ /* 0x000fe200078e3cff */
[----:B------:R-:W-:Y:S06]  /*23d0*/  @P2 BRA `(.L_x_35) ;  /* 0xfffffff000482947 */ /* 0x000fec000383ffff */
[----:B------:R-:W-:Y:S01]  /*23e0*/  UIADD3 UR4, UPT, UPT, UR4, 0x18, URZ ;  /* 0x0000001804047890 */ /* 0x000fe2000fffe0ff */
[----:B------:R-:W-:-:S03]  /*23f0*/  SHF.L.U32 R2, R15, 0x1f, RZ ;  /* 0x0000001f0f027819 */ /* 0x000fc600000006ff */
[----:B------:R-:W-:-:S09]  /*2400*/  ULEA UR5, UR6, UR4, 0x3 ;  /* 0x0000000406057291 */ /* 0x000fd2000f8e18ff */
[----:B------:R-:W1:Y:S02]  /*2410*/  SYNCS.PHASECHK.TRANS64.TRYWAIT P0, [UR5], R2 ;  /* 0x00000002ff0075a7 */ /* 0x000e640008001105 */
[----:B-1----:R-:W-:Y:S05]  /*2420*/  @!P0 BRA `(.L_x_36) ;  /* 0x0000004c00408947 */ /* 0x002fea0003800000 */
.L_x_119:
[----:B------:R-:W-:-:S04]  /*2430*/  UIADD3 UR6, UPT, UPT, UR6, 0x1, URZ ;  /* 0x0000000106067890 */ /* 0x000fc8000fffe0ff */
[----:B------:R-:W-:-:S04]  /*2440*/  UISETP.NE.AND UP0, UPT, UR6, 0x3, UPT ;  /* 0x000000030600788c */ /* 0x000fc8000bf05270 */
[----:B------:R-:W-:Y:S02]  /*2450*/  USEL UR7, URZ, 0x1, UP0 ;  /* 0x00000001ff077887 */ /* 0x000fe40008000000 */
[----:B------:R-:W-:-:S04]  /*2460*/  USEL UR6, UR6, URZ, UP0 ;  /* 0x000000ff06067287 */ /* 0x000fc80008000000 */
[----:B------:R-:W-:Y:S01]  /*2470*/  ULEA UR5, UR6, UR4, 0x3 ;  /* 0x0000000406057291 */ /* 0x000fe2000f8e18ff */
[----:B------:R-:W-:-:S04]  /*2480*/  LOP3.LUT R15, R15, UR7, RZ, 0x3c, !PT ;  /* 0x000000070f0f7c12 */ /* 0x000fc8000f8e3cff */
[----:B-1----:R-:W-:-:S04]  /*2490*/  SHF.L.U32 R2, R15, 0x1f, RZ ;  /* 0x0000001f0f027819 */ /* 0x002fc800000006ff */
[----:B------:R-:W1:Y:S02]  /*24a0*/  SYNCS.PHASECHK.TRANS64.TRYWAIT P0, [UR5], R2 ;  /* 0x00000002ff0075a7 */ /* 0x000e640008001105 */
[----:B-1----:R-:W-:Y:S05]  /*24b0*/  @!P0 BRA `(.L_x_37) ;  /* 0x0000004c00348947 */ /* 0x002fea0003800000 */
.L_x_121:
[----:B------:R-:W-:-:S04]  /*24c0*/  UIADD3 UR6, UPT, UPT, UR6, 0x1, URZ ;  /* 0x0000000106067890 */ /* 0x000fc8000fffe0ff */
[----:B------:R-:W-:-:S04]  /*24d0*/  UISETP.NE.AND UP0, UPT, UR6, 0x3, UPT ;  /* 0x000000030600788c */ /* 0x000fc8000bf05270 */
[----:B------:R-:W-:Y:S02]  /*24e0*/  USEL UR5, URZ, 0x1, UP0 ;  /* 0x00000001ff057887 */ /* 0x000fe40008000000 */
[----:B------:R-:W-:-:S04]  /*24f0*/  USEL UR6, UR6, URZ, UP0 ;  /* 0x000000ff06067287 */ /* 0x000fc80008000000 */
[----:B------:R-:W-:Y:S01]  /*2500*/  ULEA UR6, UR6, UR4, 0x3 ;  /* 0x0000000406067291 */ /* 0x000fe2000f8e18ff */
[----:B-1----:R-:W-:-:S04]  /*2510*/  LOP3.LUT R2, R15, UR5, RZ, 0x3c, !PT ;  /* 0x000000050f027c12 */ /* 0x002fc8000f8e3cff */
[----:B------:R-:W-:Y:S01]  /*2520*/  SHF.L.U32 R2, R2, 0x1f, RZ ;  /* 0x0000001f02027819 */ /* 0x000fe200000006ff */
[----:B----4-:R-:W-:-:S07]  /*2530*/  IMAD.U32 R0, RZ, RZ, UR6 ;  /* 0x00000006ff007e24 */ /* 0x010fce000f8e00ff */
.L_x_38:
[----:B-1----:R1:W2:Y:S02]  /*2540*/  SYNCS.PHASECHK.TRANS64.TRYWAIT P0, [R0+URZ], R2 ;  /* 0x00000002000075a7 */ /* 0x0022a400080011ff */
[----:B--2---:R-:W-:Y:S05]  /*2550*/  @!P0 NANOSLEEP.SYNCS 0x989680 ;  /* 0x009896800000895d */ /* 0x004fea0003900000 */
[----:B------:R-:W2:Y:S02]  /*2560*/  @!P0 SYNCS.PHASECHK.TRANS64 P0, [R0+URZ], R2 ;  /* 0x00000002000085a7 */ /* 0x000ea400080010ff */
[----:B--2---:R-:W-:Y:S05]  /*2570*/  @P0 EXIT ;  /* 0x000000000000094d */ /* 0x004fea0003800000 */
[----:B------:R-:W-:Y:S05]  /*2580*/  BRA `(.L_x_38) ;  /* 0xfffffffc00ec7947 */ /* 0x000fea000383ffff */
.L_x_17:
[----:B------:R-:W-:-:S04]  /*2590*/  UISETP.NE.AND UP1, UPT, UR37, URZ, UPT ;  /* 0x000000ff2500728c */ /* 0x000fc8000bf25270 */
[----:B------:R-:W-:-:S09]  /*25a0*/  UISETP.NE.OR UP1, UPT, UR8, 0x1, UP1 ;  /* 0x000000010800788c */ /* 0x000fd20008f25670 */
[----:B------:R-:W-:Y:S05]  /*25b0*/  BRA.U UP1, `(.L_x_39) ;  /* 0x0000000501487547 */ /* 0x000fea000b800000 */
[----:B------:R-:W-:Y:S01]  /*25c0*/  ISETP.NE.AND P2, PT, R2, RZ, PT ;  /* 0x000000ff0200720c */ /* 0x000fe20003f45270 */
[----:B------:R-:W-:Y:S01]  /*25d0*/  IMAD.MOV.U32 R12, RZ, RZ, 0x1 ;  /* 0x00000001ff0c7424 */ /* 0x000fe200078e00ff */
[----:B------:R-:W-:Y:S02]  /*25e0*/  CS2R R10, SRZ ;  /* 0x00000000000a7805 */ /* 0x000fe4000001ff00 */
[----:B------:R-:W-:Y:S01]  /*25f0*/  CS2R R8, SRZ ;  /* 0x0000000000087805 */ /* 0x000fe2000001ff00 */
[----:B------:R-:W-:Y:S01]  /*2600*/  UMOV UR4, 0x400 ;  /* 0x0000040000047882 */ /* 0x000fe20000000000 */
[----:B------:R-:W-:Y:S01]  /*2610*/  UMOV UR6, URZ ;  /* 0x000000ff00067c82 */ /* 0x000fe20008000000 */
[----:B------:R-:W-:-:S12]  /*2620*/  ULEA UR37, UR37, UR4, 0x18 ;  /* 0x0000000425257291 */ /* 0x000fd8000f8ec0ff */
.L_x_43:
[----:B------:R-:W-:Y:S02]  /*2630*/  LEA R0, R8, UR37, 0x3 ;  /* 0x0000002508007c11 */ /* 0x000fe4000f8e18ff */
[----:B------:R-:W-:-:S03]  /*2640*/  SHF.L.U32 R4, R9, 0x1f, RZ ;  /* 0x0000001f09047819 */ /* 0x000fc600000006ff */
[----:B------:R-:W-:Y:S01]  /*2650*/  VIADD R5, R0, 0xe0 ;  /* 0x000000e000057836 */ /* 0x000fe20000000000 */
[----:B------:R-:W1:Y:S02]  /*2660*/  SYNCS.PHASECHK.TRANS64.TRYWAIT P0, [R0+URZ+0xd0], R4 ;  /* 0x0000d004000075a7 */ /* 0x000e6400080011ff */
[----:B-1----:R-:W-:Y:S05]  /*2670*/  @!P0 BRA `(.L_x_40) ;  /* 0x0000004800dc8947 */ /* 0x002fea0003800000 */
.L_x_122:
[----:B------:R-:W-:Y:S01]  /*2680*/  ULEA UR5, UR6, UR37, 0x3 ;  /* 0x0000002506057291 */ /* 0x000fe2000f8e18ff */
[----:B-1----:R-:W-:Y:S01]  /*2690*/  PRMT R0, RZ, 0x654, R5 ;  /* 0x00000654ff007816 */ /* 0x002fe20000000005 */
[----:B------:R-:W-:Y:S01]  /*26a0*/  @!P2 IMAD.MOV.U32 R4, RZ, RZ, 0x10 ;  /* 0x00000010ff04a424 */ /* 0x000fe200078e00ff */
[----:B------:R-:W-:Y:S01]  /*26b0*/  SHF.L.U32 R5, R12, 0x1f, RZ ;  /* 0x0000001f0c057819 */ /* 0x000fe200000006ff */
[----:B------:R-:W-:Y:S01]  /*26c0*/  UIADD3 UR4, UPT, UPT, UR5, 0x70, URZ ;  /* 0x0000007005047890 */ /* 0x000fe2000fffe0ff */
[----:B------:R1:W-:Y:S05]  /*26d0*/  SYNCS.ARRIVE.TRANS64.RED.A1T0 RZ, [R0+URZ], RZ ;  /* 0x000000ff00ff79a7 */ /* 0x0003ea00081004ff */
[----:B------:R-:W-:Y:S01]  /*26e0*/  IMAD.U32 R6, RZ, RZ, UR4 ;  /* 0x00000004ff067e24 */ /* 0x000fe2000f8e00ff */
[----:B------:R-:W2:Y:S04]  /*26f0*/  SYNCS.PHASECHK.TRANS64.TRYWAIT P0, [UR5+0x80], R5 ;  /* 0x00008005ff0075a7 */ /* 0x000ea80008001105 */
[----:B------:R-:W-:Y:S01]  /*2700*/  PRMT R6, R2, 0x654, R6 ;  /* 0x0000065402067816 */ /* 0x000fe20000000006 */
[----:B-12---:R-:W-:Y:S06]  /*2710*/  @!P0 BRA `(.L_x_41) ;  /* 0x0000004800c88947 */ /* 0x006fec0003800000 */
.L_x_124:
[----:B------:R-:W-:Y:S01]  /*2720*/  ULEA UR4, UR6, UR37, 0x4 ;  /* 0x0000002506047291 */ /* 0x000fe2000f8e20ff */
[----:B------:R-:W-:Y:S01]  /*2730*/  SEL R3, R6, R3, !P2 ;  /* 0x0000000306037207 */ /* 0x000fe20005000000 */
[----:B------:R-:W-:Y:S01]  /*2740*/  UIADD3 UR5, UPT, UPT, UR5, 0x70, URZ ;  /* 0x0000007005057890 */ /* 0x000fe2000fffe0ff */
[----:B-1----:R-:W-:Y:S01]  /*2750*/  LEA R0, R11, UR37, 0x3 ;  /* 0x000000250b007c11 */ /* 0x002fe2000f8e18ff */
[----:B------:R-:W-:Y:S01]  /*2760*/  UIADD3 UR4, UPT, UPT, UR4, 0x100, URZ ;  /* 0x0000010004047890 */ /* 0x000fe2000fffe0ff */
[----:B------:R1:W-:Y:S01]  /*2770*/  @!P2 SYNCS.ARRIVE.TRANS64.RED RZ, [R3+URZ], R4 ;  /* 0x0000000403ffa9a7 */ /* 0x0003e200080004ff */
[----:B------:R-:W-:Y:S01]  /*2780*/  UIADD3 UR6, UPT, UPT, UR6, 0x1, URZ ;  /* 0x0000000106067890 */ /* 0x000fe2000fffe0ff */
[----:B------:R-:W-:-:S03]  /*2790*/  VIADD R8, R8, 0x1 ;  /* 0x0000000108087836 */ /* 0x000fc60000000000 */
[----:B------:R-:W-:Y:S02]  /*27a0*/  UISETP.NE.AND UP0, UPT, UR6, 0x2, UPT ;  /* 0x000000020600788c */ /* 0x000fe4000bf05270 */
[----:B------:R-:W-:Y:S01]  /*27b0*/  ISETP.NE.AND P0, PT, R8, 0x2, PT ;  /* 0x000000020800780c */ /* 0x000fe20003f05270 */
[----:B------:R-:W-:Y:S06]  /*27c0*/  UGETNEXTWORKID.BROADCAST [UR4], [UR5] ;  /* 0x00000000040073ca */ /* 0x000fec0008000100 */
[----:B------:R-:W-:Y:S02]  /*27d0*/  USEL UR4, URZ, 0x1, UP0 ;  /* 0x00000001ff047887 */ /* 0x000fe40008000000 */
[----:B------:R-:W-:-:S04]  /*27e0*/  USEL UR6, UR6, URZ, UP0 ;  /* 0x000000ff06067287 */ /* 0x000fc80008000000 */
[----:B------:R-:W-:Y:S02]  /*27f0*/  LOP3.LUT R12, R12, UR4, RZ, 0x3c, !PT ;  /* 0x000000040c0c7c12 */ /* 0x000fe4000f8e3cff */
[----:B-1----:R-:W-:-:S04]  /*2800*/  SHF.L.U32 R4, R10, 0x1f, RZ ;  /* 0x0000001f0a047819 */ /* 0x002fc800000006ff */
[----:B------:R-:W1:Y:S02]  /*2810*/  SYNCS.PHASECHK.TRANS64.TRYWAIT P1, [R0+URZ+0x70], R4 ;  /* 0x00007004000075a7 */ /* 0x000e6400080211ff */
[----:B-1----:R-:W-:Y:S05]  /*2820*/  @!P1 BRA `(.L_x_42) ;  /* 0x00000048009c9947 */ /* 0x002fea0003800000 */
.L_x_125:
[C---:B-1----:R-:W-:Y:S01]  /*2830*/  LEA R4, R11.reuse, UR37, 0x4 ;  /* 0x000000250b047c11 */ /* 0x042fe2000f8e20ff */
[----:B------:R-:W-:Y:S01]  /*2840*/  VIADD R0, R0, 0x80 ;  /* 0x0000008000007836 */ /* 0x000fe20000000000 */
[----:B------:R-:W-:Y:S01]  /*2850*/  SEL R8, R8, RZ, P0 ;  /* 0x000000ff08087207 */ /* 0x000fe20000000000 */
[----:B------:R-:W-:-:S03]  /*2860*/  VIADD R11, R11, 0x1 ;  /* 0x000000010b0b7836 */ /* 0x000fc60000000000 */
[----:B------:R-:W1:Y:S01]  /*2870*/  LDS.128 R4, [R4+0x100] ;  /* 0x0001000004047984 */ /* 0x000e620000000c00 */
[----:B------:R-:W-:Y:S02]  /*2880*/  PRMT R0, RZ, 0x654, R0 ;  /* 0x00000654ff007816 */ /* 0x000fe40000000000 */
[C---:B------:R-:W-:Y:S01]  /*2890*/  ISETP.NE.AND P1, PT, R11.reuse, 0x2, PT ;  /* 0x000000020b00780c */ /* 0x040fe20003f25270 */
[----:B------:R-:W-:Y:S01]  /*28a0*/  @!PT LDS RZ, [RZ] ;  /* 0x00000000fffff984 */ /* 0x000fe20000000800 */
[----:B------:R-:W-:Y:S01]  /*28b0*/  @!PT LDS RZ, [RZ] ;  /* 0x00000000fffff984 */ /* 0x000fe20000000800 */
[----:B------:R-:W-:Y:S01]  /*28c0*/  @!PT LDS RZ, [RZ] ;  /* 0x00000000fffff984 */ /* 0x000fe20000000800 */
[----:B------:R-:W-:Y:S01]  /*28d0*/  @!PT LDS RZ, [RZ] ;  /* 0x00000000fffff984 */ /* 0x000fe20000000800 */
[----:B------:R2:W-:Y:S06]  /*28e0*/  MEMBAR.ALL.CTA ;  /* 0x0000000000007992 */ /* 0x0005ec0000008000 */
[----:B--2---:R-:W2:Y:S01]  /*28f0*/  FENCE.VIEW.ASYNC.S ;  /* 0x00000000000073c6 */ /* 0x004ea20000000000 */
[----:B------:R-:W-:Y:S01]  /*2900*/  SEL R11, R11, RZ, P1 ;  /* 0x000000ff0b0b7207 */ /* 0x000fe20000800000 */
[----:B--2---:R2:W-:Y:S01]  /*2910*/  SYNCS.ARRIVE.TRANS64.RED.A1T0 RZ, [R0+URZ], RZ ;  /* 0x000000ff00ff79a7 */ /* 0x0045e200081004ff */
[----:B-1----:R-:W-:-:S02]  /*2920*/  LOP3.LUT P3, RZ, R6, 0x1, RZ, 0xc0, !PT ;  /* 0x0000000106ff7812 */ /* 0x002fc4000786c0ff */
[----:B------:R-:W-:-:S04]  /*2930*/  SEL R4, RZ, 0x1, P1 ;  /* 0x00000001ff047807 */ /* 0x000fc80000800000 */
[----:B------:R-:W-:Y:S02]  /*2940*/  LOP3.LUT R10, R10, R4, RZ, 0x3c, !PT ;  /* 0x000000040a0a7212 */ /* 0x000fe400078e3cff */
[----:B--2---:R-:W-:-:S04]  /*2950*/  SEL R0, RZ, 0x1, P0 ;  /* 0x00000001ff007807 */ /* 0x004fc80000000000 */
[----:B------:R-:W-:Y:S01]  /*2960*/  LOP3.LUT R9, R9, R0, RZ, 0x3c, !PT ;  /* 0x0000000009097212 */ /* 0x000fe200078e3cff */
[----:B------:R-:W-:Y:S06]  /*2970*/  @P3 BRA `(.L_x_43) ;  /* 0xfffffffc002c3947 */ /* 0x000fec000383ffff */
[----:B------:R-:W-:Y:S01]  /*2980*/  ULEA UR5, UR6, UR37, 0x3 ;  /* 0x0000002506057291 */ /* 0x000fe2000f8e18ff */
[----:B------:R-:W-:-:S08]  /*2990*/  SHF.L.U32 R2, R12, 0x1f, RZ ;  /* 0x0000001f0c027819 */ /* 0x000fd000000006ff */
[----:B------:R-:W1:Y:S02]  /*29a0*/  SYNCS.PHASECHK.TRANS64 P0, [UR5+0x80], R2 ;  /* 0x00008002ff0075a7 */ /* 0x000e640008001005 */
[----:B-1----:R-:W-:Y:S05]  /*29b0*/  @P0 BRA `(.L_x_44) ;  /* 0x0000000000080947 */ /* 0x002fea0003800000 */
[----:B------:R-:W1:Y:S02]  /*29c0*/  SYNCS.PHASECHK.TRANS64.TRYWAIT P0, [UR5+0x80], R2 ;  /* 0x00008002ff0075a7 */ /* 0x000e640008001105 */
[----:B-1----:R-:W-:Y:S05]  /*29d0*/  @!P0 BRA `(.L_x_45) ;  /* 0x0000004800448947 */ /* 0x002fea0003800000 */
.L_x_44:
[----:B------:R-:W-:-:S04]  /*29e0*/  UIADD3 UR4, UPT, UPT, UR6, 0x1, URZ ;  /* 0x0000000106047890 */ /* 0x000fc8000fffe0ff */
[----:B------:R-:W-:-:S04]  /*29f0*/  UISETP.NE.AND UP0, UPT, UR4, 0x2, UPT ;  /* 0x000000020400788c */ /* 0x000fc8000bf05270 */
[----:B------:R-:W-:Y:S02]  /*2a00*/  USEL UR7, URZ, 0x1, UP0 ;  /* 0x00000001ff077887 */ /* 0x000fe40008000000 */
[----:B------:R-:W-:-:S04]  /*2a10*/  USEL UR4, UR4, URZ, UP0 ;  /* 0x000000ff04047287 */ /* 0x000fc80008000000 */
[----:B------:R-:W-:Y:S01]  /*2a20*/  ULEA UR4, UR4, UR37, 0x3 ;  /* 0x0000002504047291 */ /* 0x000fe2000f8e18ff */
[----:B-1----:R-:W-:-:S04]  /*2a30*/  LOP3.LUT R2, R12, UR7, RZ, 0x3c, !PT ;  /* 0x000000070c027c12 */ /* 0x002fc8000f8e3cff */
[----:B------:R-:W-:-:S04]  /*2a40*/  SHF.L.U32 R0, R2, 0x1f, RZ ;  /* 0x0000001f02007819 */ /* 0x000fc800000006ff */
[----:B------:R-:W1:Y:S02]  /*2a50*/  SYNCS.PHASECHK.TRANS64 P0, [UR4+0x80], R0 ;  /* 0x00008000ff0075a7 */ /* 0x000e640008001004 */
[----:B-1----:R-:W-:Y:S05]  /*2a60*/  @P0 EXIT ;  /* 0x000000000000094d */ /* 0x002fea0003800000 */
[----:B------:R-:W-:Y:S02]  /*2a70*/  SHF.L.U32 R2, R2, 0x1f, RZ ;  /* 0x0000001f02027819 */ /* 0x000fe400000006ff */
[----:B------:R-:W-:-:S07]  /*2a80*/  MOV R0, UR4 ;  /* 0x0000000400007c02 */ /* 0x000fce0008000f00 */
.L_x_46:
[----:B-1----:R1:W2:Y:S02]  /*2a90*/  SYNCS.PHASECHK.TRANS64.TRYWAIT P0, [R0+URZ+0x80], R2 ;  /* 0x00008002000075a7 */ /* 0x0022a400080011ff */
[----:B--2---:R-:W-:Y:S05]  /*2aa0*/  @!P0 NANOSLEEP.SYNCS 0x989680 ;  /* 0x009896800000895d */ /* 0x004fea0003900000 */
[----:B------:R-:W2:Y:S02]  /*2ab0*/  @!P0 SYNCS.PHASECHK.TRANS64 P0, [R0+URZ+0x80], R2 ;  /* 0x00008002000085a7 */ /* 0x000ea400080010ff */
[----:B--2---:R-:W-:Y:S05]  /*2ac0*/  @P0 EXIT ;  /* 0x000000000000094d */ /* 0x004fea0003800000 */
[----:B------:R-:W-:Y:S05]  /*2ad0*/  BRA `(.L_x_46) ;  /* 0xfffffffc00ec7947 */ /* 0x000fea000383ffff */
.L_x_39:
[----:B------:R-:W-:-:S09]  /*2ae0*/  UISETP.NE.AND UP1, UPT, UR8, URZ, UPT ;  /* 0x000000ff0800728c */ /* 0x000fd2000bf25270 */
[----:B------:R-:W-:Y:S05]  /*2af0*/  BRA.U UP1, `(.L_x_47) ;  /* 0x00000011013c7547 */ /* 0x000fea000b800000 */
[----:B------:R-:W-:Y:S01]  /*2b00*/  UMOV UR4, 0x40 ;  /* 0x0000004000047882 */ /* 0x000fe20000000000 */
[----:B------:R-:W-:Y:S01]  /*2b10*/  NOP ;  /* 0x0000000000007918 */ /* 0x000fe20000000000 */
[----:B------:R-:W-:Y:S01]  /*2b20*/  ULEA UR4, UR37, UR4, 0x18 ;  /* 0x0000000425047291 */ /* 0x000fe2000f8ec0ff */
[----:B------:R-:W-:Y:S02]  /*2b30*/  UMOV UR5, 0x400 ;  /* 0x0000040000057882 */ /* 0x000fe40000000000 */
[----:B------:R-:W-:-:S06]  /*2b40*/  ULEA UR37, UR37, UR5, 0x18 ;  /* 0x0000000525257291 */ /* 0x000fcc000f8ec0ff */
[----:B------:R-:W1:Y:S02]  /*2b50*/  LDS.U8 R0, [UR4+0x1c] ;  /* 0x00001c04ff007984 */ /* 0x000e640008000000 */
[----:B-1----:R-:W-:-:S13]  /*2b60*/  ISETP.NE.AND P0, PT, R0, RZ, PT ;  /* 0x000000ff0000720c */ /* 0x002fda0003f05270 */
[----:B------:R-:W-:Y:S05]  /*2b70*/  @P0 BRA `(.L_x_48) ;  /* 0x0000000000580947 */ /* 0x000fea0003800000 */
[----:B------:R-:W-:-:S13]  /*2b80*/  ELECT P0, URZ, PT ;  /* 0x0000000000ff782f */ /* 0x000fda0003800000 */
[----:B------:R-:W-:Y:S05]  /*2b90*/  @!P0 BRA `(.L_x_49) ;  /* 0x0000000000608947 */ /* 0x000fea0003800000 */
[----:B------:R-:W-:Y:S01]  /*2ba0*/  UMOV UR5, 0x10 ;  /* 0x0000001000057882 */ /* 0x000fe20000000000 */
[----:B------:R-:W-:Y:S01]  /*2bb0*/  HFMA2 R0, -RZ, RZ, 0, 5.9604644775390625e-08 ;  /* 0x00000001ff007431 */ /* 0x000fe200000001ff */
[----:B------:R-:W-:-:S03]  /*2bc0*/  MOV R2, 0xffff ;  /* 0x0000ffff00027802 */ /* 0x000fc60000000f00 */
[----:B------:R-:W-:Y:S04]  /*2bd0*/  DEPBAR.LE SB1, 0x36 ;  /* 0x00009d800000791a */ /* 0x000fe80000000000 */
[----:B------:R-:W1:Y:S02]  /*2be0*/  UTCATOMSWS.FIND_AND_SET.ALIGN UP0, UR5, UR5 ;  /* 0x00000005000575e3 */ /* 0x000e640008000800 */
[----:B-1----:R-:W-:Y:S01]  /*2bf0*/  MOV R3, UR5 ;  /* 0x0000000500037c02 */ /* 0x002fe20008000f00 */
[----:B------:R-:W-:Y:S06]  /*2c00*/  BRA.U UP0, `(.L_x_50) ;  /* 0x0000000100187547 */ /* 0x000fec000b800000 */
.L_x_51:
[----:B------:R-:W-:Y:S05]  /*2c10*/  NANOSLEEP 0x64 ;  /* 0x000000640000795d */ /* 0x000fea0003800000 */
[----:B------:R-:W-:-:S05]  /*2c20*/  UMOV UR5, 0x10 ;  /* 0x0000001000057882 */ /* 0x000fca0000000000 */
[----:B------:R-:W-:Y:S04]  /*2c30*/  DEPBAR.LE SB1, 0x36 ;  /* 0x00009d800000791a */ /* 0x000fe80000000000 */
[----:B------:R-:W1:Y:S02]  /*2c40*/  UTCATOMSWS.FIND_AND_SET.ALIGN UP0, UR5, UR5 ;  /* 0x00000005000575e3 */ /* 0x000e640008000800 */
[----:B-1----:R-:W-:Y:S01]  /*2c50*/  MOV R3, UR5 ;  /* 0x0000000500037c02 */ /* 0x002fe20008000f00 */
[----:B------:R-:W-:Y:S05]  /*2c60*/  BRA.U !UP0, `(.L_x_51) ;  /* 0xfffffffd08e87547 */ /* 0x000fea000b83ffff */
.L_x_50:
[-C--:B------:R-:W-:Y:S02]  /*2c70*/  SHF.L.U32 R2, R2, R3.reuse, RZ ;  /* 0x0000000302027219 */ /* 0x080fe400000006ff */
[----:B------:R-:W-:Y:S01]  /*2c80*/  SHF.L.U32 R0, R0, R3, RZ ;  /* 0x0000000300007219 */ /* 0x000fe200000006ff */
[----:B------:R-:W-:Y:S02]  /*2c90*/  IMAD.SHL.U32 R3, R3, 0x20, RZ ;  /* 0x0000002003037824 */ /* 0x000fe400078e00ff */
[----:B------:R1:W-:Y:S04]  /*2ca0*/  ATOMS.OR RZ, [UR4+0x14], R2 ;  /* 0x00001402ffff798c */ /* 0x0003e8000b000004 */
[----:B------:R1:W-:Y:S04]  /*2cb0*/  ATOMS.OR RZ, [UR4+0x18], R0 ;  /* 0x00001800ffff798c */ /* 0x0003e8000b000004 */
[----:B------:R1:W-:Y:S01]  /*2cc0*/  STS [UR37+0x120], R3 ;  /* 0x00012003ff007988 */ /* 0x0003e20008000825 */
[----:B------:R-:W-:Y:S05]  /*2cd0*/  BRA `(.L_x_49) ;  /* 0x0000000000107947 */ /* 0x000fea0003800000 */
.L_x_48:
[----:B------:R-:W-:Y:S02]  /*2ce0*/  MOV R0, 0xffffffff ;  /* 0xffffffff00007802 */ /* 0x000fe40000000f00 */
[----:B------:R-:W-:-:S03]  /*2cf0*/  MOV R2, 0x2d20 ;  /* 0x00002d2000027802 */ /* 0x000fc60000000f00 */
[----:B------:R1:W-:Y:S04]  /*2d00*/  STS [UR37+0x120], R0 ;  /* 0x00012000ff007988 */ /* 0x0003e80008000825 */
[----:B-1-3-5:R-:W-:Y:S05]  /*2d10*/  CALL.REL.NOINC `($__internal_1_$__cuda_sm10x_tcgen05_guardrail_trap_phase_invalid_during_alloc) ;  /* 0x0000004c00187944 */ /* 0x02afea0003c00000 */
.L_x_49:
[----:B------:R-:W-:Y:S05]  /*2d20*/  WARPSYNC.ALL ;  /* 0x0000000000007948 */ /* 0x000fea0003800000 */
[----:B------:R-:W2:Y:S01]  /*2d30*/  S2UR UR5, SR_CgaCtaId ;  /* 0x00000000000579c3 */ /* 0x000ea20000008800 */
[----:B------:R-:W-:Y:S01]  /*2d40*/  UMOV UR4, 0x400 ;  /* 0x0000040000047882 */ /* 0x000fe20000000000 */
[----:B------:R-:W-:-:S06]  /*2d50*/  NOP ;  /* 0x0000000000007918 */ /* 0x000fcc0000000000 */
[----:B------:R-:W-:Y:S06]  /*2d60*/  BAR.ARV 0x6, 0xa0 ;  /* 0x0182800000007b1d */ /* 0x000fec0000002000 */
[----:B------:R-:W4:Y:S01]  /*2d70*/  LDCU UR7, c[0x0][0x38c] ;  /* 0x00007180ff0777ac */ /* 0x000f220008000800 */
[----:B------:R-:W-:Y:S01]  /*2d80*/  IMAD.MOV.U32 R11, RZ, RZ, 0x1 ;  /* 0x00000001ff0b7424 */ /* 0x000fe200078e00ff */
[----:B------:R-:W-:Y:S01]  /*2d90*/  CS2R R8, SRZ ;  /* 0x0000000000087805 */ /* 0x000fe2000001ff00 */
[----:B------:R-:W-:Y:S01]  /*2da0*/  IMAD.MOV.U32 R10, RZ, RZ, RZ ;  /* 0x000000ffff0a7224 */ /* 0x000fe200078e00ff */
[----:B------:R-:W3:Y:S01]  /*2db0*/  LDCU UR6, c[0x0][0x38c] ;  /* 0x00007180ff0677ac */ /* 0x000ee20008000800 */
[----:B------:R-:W-:Y:S01]  /*2dc0*/  UMOV UR15, URZ ;  /* 0x000000ff000f7c82 */ /* 0x000fe20008000000 */
[----:B------:R-:W-:Y:S01]  /*2dd0*/  UMOV UR14, URZ ;  /* 0x000000ff000e7c82 */ /* 0x000fe20008000000 */
[----:B--2---:R-:W-:Y:S01]  /*2de0*/  ULEA UR5, UR5, UR4, 0x18 ;  /* 0x0000000405057291 */ /* 0x004fe2000f8ec0ff */
[----:B------:R-:W-:Y:S01]  /*2df0*/  UMOV UR32, 0x0 ;  /* 0x0000000000207882 */ /* 0x000fe20000000000 */
[----:B------:R-:W-:-:S02]  /*2e00*/  UMOV UR33, 0x4100490 ;  /* 0x0410049000217882 */ /* 0x000fc40000000000 */
[----:B------:R-:W-:Y:S02]  /*2e10*/  UIADD3 UR9, UPT, UPT, UR5, 0x3400, URZ ;  /* 0x0000340005097890 */ /* 0x000fe4000fffe0ff */
[----:B------:R-:W-:Y:S02]  /*2e20*/  UIADD3 UR10, UPT, UPT, UR5, 0xf400, URZ ;  /* 0x0000f400050a7890 */ /* 0x000fe4000fffe0ff */
[----:B----4-:R-:W-:Y:S01]  /*2e30*/  UIADD3 UR7, UPT, UPT, UR7, 0x7f, URZ ;  /* 0x0000007f07077890 */ /* 0x010fe2000fffe0ff */
[----:B-1----:R-:W1:Y:S01]  /*2e40*/  LDS R0, [UR5+0x120] ;  /* 0x00012005ff007984 */ /* 0x002e620008000800 */
[----:B------:R-:W-:Y:S02]  /*2e50*/  USHF.R.U32.HI UR9, URZ, 0x4, UR9 ;  /* 0x00000004ff097899 */ /* 0x000fe40008011609 */
[----:B------:R-:W-:Y:S02]  /*2e60*/  USHF.R.S32.HI UR4, URZ, 0x1f, UR7 ;  /* 0x0000001fff047899 */ /* 0x000fe40008011407 */
[----:B------:R-:W-:-:S02]  /*2e70*/  USHF.R.U32.HI UR10, URZ, 0x4, UR10 ;  /* 0x00000004ff0a7899 */ /* 0x000fc4000801160a */
[----:B------:R-:W-:Y:S02]  /*2e80*/  ULEA.HI UR4, UR4, UR7, URZ, 0x7 ;  /* 0x0000000704047291 */ /* 0x000fe4000f8f38ff */
[----:B------:R-:W-:Y:S02]  /*2e90*/  ULOP3.LUT UR9, UR9, 0x3fff, URZ, 0xc0, !UPT ;  /* 0x00003fff09097892 */ /* 0x000fe4000f8ec0ff */
[----:B------:R-:W-:Y:S02]  /*2ea0*/  USHF.R.S32.HI UR4, URZ, 0x7, UR4 ;  /* 0x00000007ff047899 */ /* 0x000fe40008011404 */
[----:B------:R-:W-:Y:S02]  /*2eb0*/  ULOP3.LUT UR10, UR10, 0x3fff, URZ, 0xc0, !UPT ;  /* 0x00003fff0a0a7892 */ /* 0x000fe4000f8ec0ff */
[----:B------:R-:W-:Y:S01]  /*2ec0*/  UISETP.LT.AND UP0, UPT, UR4, 0x1, UPT ;  /* 0x000000010400788c */ /* 0x000fe2000bf01270 */
[----:B------:R-:W-:Y:S01]  /*2ed0*/  UMOV UR30, 0x0 ;  /* 0x00000000001e7882 */ /* 0x000fe20000000000 */
[----:B------:R-:W-:-:S02]  /*2ee0*/  UMOV UR31, 0x4100490 ;  /* 0x04100490001f7882 */ /* 0x000fc40000000000 */
[----:B------:R-:W-:Y:S01]  /*2ef0*/  USEL UR8, UR4, 0x1, !UP0 ;  /* 0x0000000104087887 */ /* 0x000fe2000c000000 */
[----:B------:R-:W-:Y:S01]  /*2f00*/  UMOV UR28, 0x0 ;  /* 0x00000000001c7882 */ /* 0x000fe20000000000 */
[----:B------:R-:W-:Y:S01]  /*2f10*/  UMOV UR29, 0x4100490 ;  /* 0x04100490001d7882 */ /* 0x000fe20000000000 */
[----:B------:R-:W-:Y:S01]  /*2f20*/  UMOV UR26, 0x0 ;  /* 0x00000000001a7882 */ /* 0x000fe20000000000 */
[----:B------:R-:W-:Y:S01]  /*2f30*/  UMOV UR27, 0x4100490 ;  /* 0x04100490001b7882 */ /* 0x000fe20000000000 */
[----:B------:R-:W-:Y:S01]  /*2f40*/  UMOV UR24, 0x0 ;  /* 0x0000000000187882 */ /* 0x000fe20000000000 */
[----:B------:R-:W-:Y:S01]  /*2f50*/  UMOV UR25, 0x4100490 ;  /* 0x0410049000197882 */ /* 0x000fe20000000000 */
[----:B------:R-:W-:Y:S01]  /*2f60*/  UMOV UR22, 0x0 ;  /* 0x0000000000167882 */ /* 0x000fe20000000000 */
[----:B------:R-:W-:Y:S01]  /*2f70*/  UMOV UR23, 0x4100490 ;  /* 0x0410049000177882 */ /* 0x000fe20000000000 */
[----:B------:R-:W-:Y:S02]  /*2f80*/  ULOP3.LUT UR9, UR9, 0x10000, URZ, 0xfc, !UPT ;  /* 0x0001000009097892 */ /* 0x000fe4000f8efcff */
[----:B------:R-:W-:-:S02]  /*2f90*/  ULOP3.LUT UR10, UR10, 0x10000, URZ, 0xfc, !UPT ;  /* 0x000100000a0a7892 */ /* 0x000fc4000f8efcff */
[----:B------:R-:W-:Y:S02]  /*2fa0*/  UIADD3 UR8, UPT, UPT, -UR8, URZ, URZ ;  /* 0x000000ff08087290 */ /* 0x000fe4000fffe1ff */
[----:B---3--:R-:W-:Y:S01]  /*2fb0*/  UISETP.GE.AND UP3, UPT, UR6, 0x1, UPT ;  /* 0x000000010600788c */ /* 0x008fe2000bf66270 */
[----:B------:R-:W-:Y:S01]  /*2fc0*/  UMOV UR20, 0x0 ;  /* 0x0000000000147882 */ /* 0x000fe20000000000 */
[----:B------:R-:W-:Y:S01]  /*2fd0*/  UMOV UR21, 0x4100490 ;  /* 0x0410049000157882 */ /* 0x000fe20000000000 */
[----:B------:R-:W-:Y:S01]  /*2fe0*/  UMOV UR18, 0x0 ;  /* 0x0000000000127882 */ /* 0x000fe20000000000 */
[----:B-1----:R-:W-:Y:S01]  /*2ff0*/  R2UR UR16, R0 ;  /* 0x00000000001072ca */ /* 0x002fe200000e0000 */
[----:B------:R-:W-:-:S14]  /*3000*/  UMOV UR19, 0x4100490 ;  /* 0x0410049000137882 */ /* 0x000fdc0000000000 */
.L_x_58:
[----:B------:R-:W-:Y:S02]  /*3010*/  LEA R0, R10, UR5, 0x3 ;  /* 0x000000050a007c11 */ /* 0x000fe4000f8e18ff */
[----:B------:R-:W-:Y:S02]  /*3020*/  SHF.L.U32 R2, R9, 0x1f, RZ ;  /* 0x0000001f09027819 */ /* 0x000fe400000006ff */
[----:B------:R-:W-:Y:S01]  /*3030*/  PLOP3.LUT P0, PT, PT, PT, UP3, 0x80, 0x8 ;  /* 0x000000000008781c */ /* 0x000fe20003f0f038 */
[----:B------:R-:W-:Y:S01]  /*3040*/  VIADD R3, R0, 0x80 ;  /* 0x0000008000037836 */ /* 0x000fe20000000000 */
[----:B-1----:R-:W1:Y:S02]  /*3050*/  SYNCS.PHASECHK.TRANS64.TRYWAIT P1, [R0+URZ+0x70], R2 ;  /* 0x00007002000075a7 */ /* 0x002e6400080211ff */
[----:B-1-3--:R-:W-:Y:S09]  /*3060*/  @!P1 BRA `(.L_x_52) ;  /* 0x0000004000b89947 */ /* 0x00aff20003800000 */
.L_x_127:
[----:B------:R-:W-:Y:S01]  /*3070*/  LEA R4, R10, UR5, 0x4 ;  /* 0x000000050a047c11 */ /* 0x000fe2000f8e20ff */
[----:B------:R-:W-:Y:S01]  /*3080*/  @UP3 ULEA UR7, UR14, UR5, 0x3 ;  /* 0x000000050e073291 */ /* 0x000fe2000f8e18ff */
[----:B------:R-:W-:Y:S01]  /*3090*/  PLOP3.LUT P2, PT, PT, PT, PT, 0x80, 0x8 ;  /* 0x000000000008781c */ /* 0x000fe20003f4f070 */
[----:B------:R-:W-:Y:S01]  /*30a0*/  ULEA UR6, UR15, UR5, 0x3 ;  /* 0x000000050f067291 */ /* 0x000fe2000f8e18ff */
[----:B------:R-:W-:Y:S01]  /*30b0*/  PRMT R3, RZ, 0x654, R3 ;  /* 0x00000654ff037816 */ /* 0x000fe20000000003 */
[----:B------:R-:W-:Y:S01]  /*30c0*/  ULEA.HI UR11, UR15, UR15, URZ, 0x1 ;  /* 0x0000000f0f0b7291 */ /* 0x000fe2000f8f08ff */
[----:B------:R-:W2:Y:S01]  /*30d0*/  LDS.128 R4, [R4+0x100] ;  /* 0x0001000004047984 */ /* 0x000ea20000000c00 */
[----:B-1----:R-:W-:Y:S02]  /*30e0*/  @P0 SHF.L.U32 R2, R8, 0x1f, RZ ;  /* 0x0000001f08020819 */ /* 0x002fe400000006ff */
[----:B------:R-:W-:Y:S01]  /*30f0*/  SHF.L.U32 R0, R11, 0x1f, RZ ;  /* 0x0000001f0b007819 */ /* 0x000fe200000006ff */
[----:B------:R-:W-:Y:S01]  /*3100*/  @!PT LDS RZ, [RZ] ;  /* 0x00000000fffff984 */ /* 0x000fe20000000800 */
[----:B------:R-:W-:Y:S01]  /*3110*/  @!PT LDS RZ, [RZ] ;  /* 0x00000000fffff984 */ /* 0x000fe20000000800 */
[----:B------:R-:W-:Y:S01]  /*3120*/  @!PT LDS RZ, [RZ] ;  /* 0x00000000fffff984 */ /* 0x000fe20000000800 */
[----:B------:R-:W-:Y:S01]  /*3130*/  @!PT LDS RZ, [RZ] ;  /* 0x00000000fffff984 */ /* 0x000fe20000000800 */
[----:B------:R1:W-:Y:S06]  /*3140*/  MEMBAR.ALL.CTA ;  /* 0x0000000000007992 */ /* 0x0003ec0000008000 */
[----:B-1----:R-:W1:Y:S02]  /*3150*/  FENCE.VIEW.ASYNC.S ;  /* 0x00000000000073c6 */ /* 0x002e640000000000 */
[----:B-1----:R1:W-:Y:S01]  /*3160*/  SYNCS.ARRIVE.TRANS64.RED.A1T0 RZ, [R3+URZ], RZ ;  /* 0x000000ff03ff79a7 */ /* 0x0023e200081004ff */
[----:B------:R1:W3:Y:S01]  /*3170*/  @P0 SYNCS.PHASECHK.TRANS64.TRYWAIT P2, [UR7], R2 ;  /* 0x00000002ff0005a7 */ /* 0x0002e20008041107 */
[----:B------:R-:W-:-:S02]  /*3180*/  USHF.L.U32 UR7, UR11, 0x5, URZ ;  /* 0x000000050b077899 */ /* 0x000fc400080006ff */
[----:B------:R-:W-:Y:S01]  /*3190*/  ULOP3.LUT UR11, UR11, 0xffe, URZ, 0xc0, !UPT ;  /* 0x00000ffe0b0b7892 */ /* 0x000fe2000f8ec0ff */
[----:B--2---:R-:W-:Y:S01]  /*31a0*/  LOP3.LUT P1, RZ, R6, 0x1, RZ, 0xc0, !PT ;  /* 0x0000000106ff7812 */ /* 0x004fe2000782c0ff */
[----:B------:R-:W-:Y:S02]  /*31b0*/  ULOP3.LUT UR7, UR7, 0xffffffc0, URZ, 0xc0, !UPT ;  /* 0xffffffc007077892 */ /* 0x000fe4000f8ec0ff */
[----:B------:R-:W-:Y:S02]  /*31c0*/  UIADD3 UR11, UPT, UPT, -UR11, UR15, URZ ;  /* 0x0000000f0b0b7290 */ /* 0x000fe4000fffe1ff */
[----:B------:R-:W-:-:S04]  /*31d0*/  UIADD3 UR7, UPT, UPT, UR16, UR7, URZ ;  /* 0x0000000710077290 */ /* 0x000fc8000fffe0ff */
[----:B------:R-:W-:Y:S01]  /*31e0*/  ULEA UR7, UR11, UR7, 0x14 ;  /* 0x000000070b077291 */ /* 0x000fe2000f8ea0ff */
[----:B------:R-:W2:Y:S02]  /*31f0*/  SYNCS.PHASECHK.TRANS64.TRYWAIT P0, [UR6+0xb0], R0 ;  /* 0x0000b000ff0075a7 */ /* 0x000ea40008001106 */
[----:B-123--:R-:W-:Y:S09]  /*3200*/  @!P0 BRA `(.L_x_53) ;  /* 0x0000004000648947 */ /* 0x00eff20003800000 */
.L_x_129:
[----:B------:R-:W-:Y:S01]  /*3210*/  IADD3 R10, PT, PT, R10, 0x1, RZ ;  /* 0x000000010a0a7810 */ /* 0x000fe20007ffe0ff */
[----:B------:R-:W-:Y:S06]  /*3220*/  BRA.U !UP3, `(.L_x_54) ;  /* 0x000000050b107547 */ /* 0x000fec000b800000 */
[----:B------:R-:W-:Y:S01]  /*3230*/  UPLOP3.LUT UP4, UPT, UPT, UPT, UPT, 0x40, 0x4 ;  /* 0x000000000004789c */ /* 0x000fe20003f8e870 */
[----:B------:R-:W-:Y:S01]  /*3240*/  UMOV UR13, UR8 ;  /* 0x00000008000d7c82 */ /* 0x000fe20008000000 */
[----:B------:R-:W-:Y:S01]  /*3250*/  UMOV UR12, UR4 ;  /* 0x00000004000c7c82 */ /* 0x000fe20008000000 */
[----:B------:R-:W-:-:S08]  /*3260*/  UMOV UR17, UR14 ;  /* 0x0000000e00117c82 */ /* 0x000fd00008000000 */
.L_x_57:
[----:B------:R-:W-:Y:S02]  /*3270*/  UIADD3 UR13, UPT, UPT, UR13, 0x1, URZ ;  /* 0x000000010d0d7890 */ /* 0x000fe4000fffe0ff */
[----:B--2---:R-:W-:Y:S02]  /*3280*/  ULEA UR11, UR17, UR5, 0x3 ;  /* 0x00000005110b7291 */ /* 0x004fe4000f8e18ff */
[----:B------:R-:W-:Y:S01]  /*3290*/  UISETP.NE.AND UP0, UPT, UR13, URZ, UPT ;  /* 0x000000ff0d00728c */ /* 0x000fe2000bf05270 */
[----:B---3--:R-:W-:Y:S10]  /*32a0*/  @P2 BRA `(.L_x_55) ;  /* 0x00000000000c2947 */ /* 0x008ff40003800000 */
[----:B-1----:R-:W-:Y:S04]  /*32b0*/  SHF.L.U32 R2, R8, 0x1f, RZ ;  /* 0x0000001f08027819 */ /* 0x002fe800000006ff */
[----:B------:R-:W1:Y:S02]  /*32c0*/  SYNCS.PHASECHK.TRANS64.TRYWAIT P0, [UR11], R2 ;  /* 0x00000002ff0075a7 */ /* 0x000e64000800110b */
[----:B-1----:R-:W-:Y:S05]  /*32d0*/  @!P0 BRA `(.L_x_56) ;  /* 0x0000004000488947 */ /* 0x002fea0003800000 */
.L_x_55:
[----:B------:R-:W-:Y:S01]  /*32e0*/  UISETP.NE.AND UP1, UPT, UR12, 0x1, UPT ;  /* 0x000000010c00788c */ /* 0x000fe2000bf25270 */
[----:B------:R-:W-:Y:S01]  /*32f0*/  PLOP3.LUT P2, PT, PT, PT, PT, 0x80, 0x8 ;  /* 0x000000000008781c */ /* 0x000fe20003f4f070 */
[----:B------:R-:W-:Y:S02]  /*3300*/  UIADD3 UR14, UPT, UPT, UR17, 0x1, URZ ;  /* 0x00000001110e7890 */ /* 0x000fe4000fffe0ff */
[----:B------:R-:W-:Y:S02]  /*3310*/  ULEA UR64, UR17, UR10, 0xa ;  /* 0x0000000a11407291 */ /* 0x000fe4000f8e50ff */
[----:B------:R-:W-:Y:S01]  /*3320*/  UISETP.NE.AND UP2, UPT, UR14, 0x3, UPT ;  /* 0x000000030e00788c */ /* 0x000fe2000bf45270 */
[----:B------:R-:W-:Y:S01]  /*3330*/  PLOP3.LUT P0, PT, PT, PT, UP1, 0x80, 0x8 ;  /* 0x000000000008781c */ /* 0x000fe20003f0f018 */
[----:B------:R-:W-:Y:S02]  /*3340*/  ULEA UR62, UR17, UR9, 0xa ;  /* 0x00000009113e7291 */ /* 0x000fe4000f8e50ff */
[----:B------:R-:W-:Y:S02]  /*3350*/  USEL UR35, URZ, 0x1, UP2 ;  /* 0x00000001ff237887 */ /* 0x000fe40009000000 */
[----:B------:R-:W-:Y:S02]  /*3360*/  USEL UR14, UR14, URZ, UP2 ;  /* 0x000000ff0e0e7287 */ /* 0x000fe40009000000 */
[----:B------:R-:W-:Y:S02]  /*3370*/  UIADD3 UR60, UPT, UPT, UR64, 0x2, URZ ;  /* 0x00000002403c7890 */ /* 0x000fe4000fffe0ff */
[----:B------:R-:W-:Y:S01]  /*3380*/  @UP1 ULEA UR34, UR14, UR5, 0x3 ;  /* 0x000000050e221291 */ /* 0x000fe2000f8e18ff */
[----:B------:R-:W-:Y:S01]  /*3390*/  LOP3.LUT R8, R8, UR35, RZ, 0x3c, !PT ;  /* 0x0000002308087c12 */ /* 0x000fe2000f8e3cff */
[----:B------:R-:W-:Y:S02]  /*33a0*/  UIADD3 UR58, UPT, UPT, UR62, 0x2, URZ ;  /* 0x000000023e3a7890 */ /* 0x000fe4000fffe0ff */
[----:B------:R-:W-:Y:S01]  /*33b0*/  UIADD3 UR56, UPT, UPT, UR64, 0x4, URZ ;  /* 0x0000000440387890 */ /* 0x000fe2000fffe0ff */
[----:B-1----:R-:W-:Y:S01]  /*33c0*/  @P0 SHF.L.U32 R0, R8, 0x1f, RZ ;  /* 0x0000001f08000819 */ /* 0x002fe200000006ff */
[----:B------:R-:W-:Y:S02]  /*33d0*/  UIADD3 UR54, UPT, UPT, UR62, 0x4, URZ ;  /* 0x000000043e367890 */ /* 0x000fe4000fffe0ff */
[----:B------:R-:W-:Y:S01]  /*33e0*/  UIADD3 UR52, UPT, UPT, UR64, 0x6, URZ ;  /* 0x0000000640347890 */ /* 0x000fe2000fffe0ff */
[----:B------:R2:W3:Y:S01]  /*33f0*/  @P0 SYNCS.PHASECHK.TRANS64.TRYWAIT P2, [UR34], R0 ;  /* 0x00000000ff0005a7 */ /* 0x0004e20008041122 */
[----:B------:R-:W-:Y:S02]  /*3400*/  UIADD3 UR50, UPT, UPT, UR62, 0x6, URZ ;  /* 0x000000063e327890 */ /* 0x000fe4000fffe0ff */
        /* <DEDUP_REMOVED lines=9> */
[----:B------:R-:W-:Y:S01]  /*34a0*/  UIADD3 UR12, UPT, UPT, UR12, -0x1, URZ ;  /* 0xffffffff0c0c7890 */ /* 0x000fe2000fffe0ff */
[----:B------:R-:W-:Y:S01]  /*34b0*/  UMOV UR65, 0x40004040 ;  /* 0x4000404000417882 */ /* 0x000fe20000000000 */
[----:B------:R-:W-:Y:S01]  /*34c0*/  UMOV UR63, 0x40004040 ;  /* 0x40004040003f7882 */ /* 0x000fe20000000000 */
[----:B------:R-:W-:Y:S01]  /*34d0*/  UMOV UR61, 0x40004040 ;  /* 0x40004040003d7882 */ /* 0x000fe20000000000 */
[----:B------:R2:W-:Y:S01]  /*34e0*/  UTCHMMA gdesc[UR62], gdesc[UR64], tmem[UR7], tmem[UR32], idesc[UR33], UP4 ;  /* 0x00ff20403e0075ea */ /* 0x0005e2000a000007 */
[----:B------:R-:W-:Y:S01]  /*34f0*/  UPLOP3.LUT UP4, UPT, UPT, UPT, UPT, 0x80, 0x8 ;  /* 0x000000000008789c */ /* 0x000fe20003f8f070 */
[----:B------:R-:W-:Y:S01]  /*3500*/  UMOV UR59, 0x40004040 ;  /* 0x40004040003b7882 */ /* 0x000fe20000000000 */
[----:B------:R-:W-:Y:S01]  /*3510*/  UMOV UR57, 0x40004040 ;  /* 0x4000404000397882 */ /* 0x000fe20000000000 */
[----:B------:R2:W-:Y:S01]  /*3520*/  UTCHMMA gdesc[UR58], gdesc[UR60], tmem[UR7], tmem[UR30], idesc[UR31], UPT ;  /* 0x00ff1e3c3a0075ea */ /* 0x0005e2000b800007 */
        /* <DEDUP_REMOVED lines=14> */
[----:B------:R-:W-:Y:S01]  /*3610*/  UMOV UR35, 0x40004040 ;  /* 0x4000404000237882 */ /* 0x000fe20000000000 */
[----:B------:R2:W-:Y:S01]  /*3620*/  UTCHMMA gdesc[UR38], gdesc[UR40], tmem[UR7], tmem[UR20], idesc[UR21], UPT ;  /* 0x00ff1428260075ea */ /* 0x0005e2000b800007 */
[----:B------:R2:W-:Y:S01]  /*3630*/  UTCHMMA gdesc[UR34], gdesc[UR36], tmem[UR7], tmem[UR18], idesc[UR19], UPT ;  /* 0x00ff1224220075ea */ /* 0x0005e2000b800007 */
[----:B------:R2:W-:Y:S01]  /*3640*/  UTCBAR [UR11], URZ ;  /* 0x000000ff0b0073e9 */ /* 0x0005e200080000ff */
[----:B------:R-:W-:Y:S01]  /*3650*/  UMOV UR17, UR14 ;  /* 0x0000000e00117c82 */ /* 0x000fe20008000000 */
[----:B------:R-:W-:Y:S05]  /*3660*/  BRA.U UP0, `(.L_x_57) ;  /* 0xfffffffd00007547 */ /* 0x000fea000b83ffff */
.L_x_54:
[----:B------:R-:W-:Y:S01]  /*3670*/  UIADD3 UR15, UPT, UPT, UR15, 0x1, URZ ;  /* 0x000000010f0f7890 */ /* 0x000fe2000fffe0ff */
[C---:B------:R-:W-:Y:S01]  /*3680*/  ISETP.NE.AND P0, PT, R10.reuse, 0x2, PT ;  /* 0x000000020a00780c */ /* 0x040fe20003f05270 */
[----:B--2---:R-:W-:Y:S02]  /*3690*/  UIADD3 UR7, UPT, UPT, UR6, 0x90, URZ ;  /* 0x0000009006077890 */ /* 0x004fe4000fffe0ff */
[----:B------:R-:W-:Y:S01]  /*36a0*/  UISETP.NE.AND UP0, UPT, UR15, 0x4, UPT ;  /* 0x000000040f00788c */ /* 0x000fe2000bf05270 */
[----:B-1----:R-:W-:Y:S02]  /*36b0*/  SEL R0, RZ, 0x1, P0 ;  /* 0x00000001ff007807 */ /* 0x002fe40000000000 */
[----:B------:R-:W-:Y:S01]  /*36c0*/  SEL R10, R10, RZ, P0 ;  /* 0x000000ff0a0a7207 */ /* 0x000fe20000000000 */
[----:B------:R-:W-:Y:S01]  /*36d0*/  USEL UR6, URZ, 0x1, UP0 ;  /* 0x00000001ff067887 */ /* 0x000fe20008000000 */
[----:B------:R-:W-:Y:S01]  /*36e0*/  LOP3.LUT R9, R9, R0, RZ, 0x3c, !PT ;  /* 0x0000000009097212 */ /* 0x000fe200078e3cff */
[----:B------:R-:W-:Y:S01]  /*36f0*/  USEL UR15, UR15, URZ, UP0 ;  /* 0x000000ff0f0f7287 */ /* 0x000fe20008000000 */
[----:B------:R1:W-:Y:S03]  /*3700*/  UTCBAR [UR7], URZ ;  /* 0x000000ff070073e9 */ /* 0x0003e600080000ff */
[----:B------:R-:W-:Y:S01]  /*3710*/  LOP3.LUT R11, R11, UR6, RZ, 0x3c, !PT ;  /* 0x000000060b0b7c12 */ /* 0x000fe2000f8e3cff */
[----:B------:R-:W-:Y:S07]  /*3720*/  @P1 BRA `(.L_x_58) ;  /* 0xfffffff800381947 */ /* 0x000fee000383ffff */
[----:B------:R-:W2:Y:S01]  /*3730*/  S2UR UR4, SR_CgaCtaId ;  /* 0x00000000000479c3 */ /* 0x000ea20000008800 */
[----:B------:R-:W-:Y:S01]  /*3740*/  ELECT P0, URZ, PT ;  /* 0x0000000000ff782f */ /* 0x000fe20003800000 */
[----:B------:R-:W-:Y:S01]  /*3750*/  IMAD.MOV.U32 R0, RZ, RZ, 0x1 ;  /* 0x00000001ff007424 */ /* 0x000fe200078e00ff */
[----:B------:R-:W-:Y:S01]  /*3760*/  UIADD3 UR5, UPT, UPT, UR5, 0xb0, URZ ;  /* 0x000000b005057890 */ /* 0x000fe2000fffe0ff */
[----:B------:R-:W-:Y:S01]  /*3770*/  SHF.L.U32 R2, R11, 0x1f, RZ ;  /* 0x0000001f0b027819 */ /* 0x000fe200000006ff */
[----:B------:R-:W-:-:S03]  /*3780*/  UMOV UR6, 0x40 ;  /* 0x0000004000067882 */ /* 0x000fc60000000000 */
[----:B------:R-:W-:Y:S01]  /*3790*/  UVIRTCOUNT.DEALLOC.SMPOOL 0x80 ;  /* 0x000000800000784c */ /* 0x000fe20000000000 */
[----:B--2---:R-:W-:Y:S02]  /*37a0*/  ULEA UR4, UR4, UR6, 0x18 ;  /* 0x0000000604047291 */ /* 0x004fe4000f8ec0ff */
[----:B------:R-:W-:-:S07]  /*37b0*/  ULEA UR6, UR15, UR5, 0x3 ;  /* 0x000000050f067291 */ /* 0x000fce000f8e18ff */
[----:B------:R2:W-:Y:S02]  /*37c0*/  @P0 STS.U8 [UR4+0x1c], R0 ;  /* 0x00001c00ff000988 */ /* 0x0005e40008000004 */
[----:B------:R-:W4:Y:S02]  /*37d0*/  SYNCS.PHASECHK.TRANS64.TRYWAIT P0, [UR6], R2 ;  /* 0x00000002ff0075a7 */ /* 0x000f240008001106 */
[----:B--2-4-:R-:W-:Y:S05]  /*37e0*/  @!P0 BRA `(.L_x_59) ;  /* 0x0000003c001c8947 */ /* 0x014fea0003800000 */
.L_x_132:
[----:B-1----:R-:W-:-:S04]  /*37f0*/  UIADD3 UR7, UPT, UPT, UR15, 0x1, URZ ;  /* 0x000000010f077890 */ /* 0x002fc8000fffe0ff */
[----:B------:R-:W-:-:S04]  /*3800*/  UISETP.NE.AND UP0, UPT, UR7, 0x4, UPT ;  /* 0x000000040700788c */ /* 0x000fc8000bf05270 */
[----:B------:R-:W-:Y:S02]  /*3810*/  USEL UR8, URZ, 0x1, UP0 ;  /* 0x00000001ff087887 */ /* 0x000fe40008000000 */
[----:B------:R-:W-:-:S04]  /*3820*/  USEL UR7, UR7, URZ, UP0 ;  /* 0x000000ff07077287 */ /* 0x000fc80008000000 */
[----:B------:R-:W-:Y:S01]  /*3830*/  ULEA UR6, UR7, UR5, 0x3 ;  /* 0x0000000507067291 */ /* 0x000fe2000f8e18ff */
[----:B--2---:R-:W-:-:S04]  /*3840*/  LOP3.LUT R2, R11, UR8, RZ, 0x3c, !PT ;  /* 0x000000080b027c12 */ /* 0x004fc8000f8e3cff */
[----:B------:R-:W-:-:S04]  /*3850*/  SHF.L.U32 R3, R2, 0x1f, RZ ;  /* 0x0000001f02037819 */ /* 0x000fc800000006ff */
[----:B------:R-:W1:Y:S02]  /*3860*/  SYNCS.PHASECHK.TRANS64.TRYWAIT P0, [UR6], R3 ;  /* 0x00000003ff0075a7 */ /* 0x000e640008001106 */
[----:B-1----:R-:W-:Y:S05]  /*3870*/  @!P0 BRA `(.L_x_60) ;  /* 0x0000003c00108947 */ /* 0x002fea0003800000 */
.L_x_134:
        /* <DEDUP_REMOVED lines=9> */
.L_x_136:
[----:B------:R-:W-:-:S04]  /*3910*/  UIADD3 UR7, UPT, UPT, UR7, 0x1, URZ ;  /* 0x0000000107077890 */ /* 0x000fc8000fffe0ff */
[----:B------:R-:W-:-:S04]  /*3920*/  UISETP.NE.AND UP0, UPT, UR7, 0x4, UPT ;  /* 0x000000040700788c */ /* 0x000fc8000bf05270 */
[----:B------:R-:W-:Y:S02]  /*3930*/  USEL UR6, URZ, 0x1, UP0 ;  /* 0x00000001ff067887 */ /* 0x000fe40008000000 */
[----:B------:R-:W-:-:S04]  /*3940*/  USEL UR7, UR7, URZ, UP0 ;  /* 0x000000ff07077287 */ /* 0x000fc80008000000 */
[----:B------:R-:W-:Y:S01]  /*3950*/  ULEA UR7, UR7, UR5, 0x3 ;  /* 0x0000000507077291 */ /* 0x000fe2000f8e18ff */
[----:B------:R-:W-:-:S04]  /*3960*/  LOP3.LUT R2, R2, UR6, RZ, 0x3c, !PT ;  /* 0x0000000602027c12 */ /* 0x000fc8000f8e3cff */
[----:B------:R-:W-:-:S04]  /*3970*/  SHF.L.U32 R2, R2, 0x1f, RZ ;  /* 0x0000001f02027819 */ /* 0x000fc800000006ff */
[----:B------:R-:W2:Y:S02]  /*3980*/  SYNCS.PHASECHK.TRANS64.TRYWAIT P0, [UR7], R2 ;  /* 0x00000002ff0075a7 */ /* 0x000ea40008001107 */
[----:B--2---:R-:W-:Y:S05]  /*3990*/  @!P0 BRA `(.L_x_62) ;  /* 0x0000003800f88947 */ /* 0x004fea0003800000 */
.L_x_138:
[----:B------:R-:W-:Y:S01]  /*39a0*/  NOP ;  /* 0x0000000000007918 */ /* 0x000fe20000000000 */
[----:B-1----:R-:W1:Y:S01]  /*39b0*/  LDS R0, [UR4+0x14] ;  /* 0x00001404ff007984 */ /* 0x002e620008000800 */
[----:B------:R-:W-:Y:S01]  /*39c0*/  ULOP3.LUT UR6, UR16, 0xffff, URZ, 0xc0, !UPT ;  /* 0x0000ffff10067892 */ /* 0x000fe2000f8ec0ff */
[----:B------:R-:W-:Y:S01]  /*39d0*/  UMOV UR8, 0xffff ;  /* 0x0000ffff00087882 */ /* 0x000fe20000000000 */
[----:B------:R-:W-:Y:S02]  /*39e0*/  UMOV UR5, 0x1 ;  /* 0x0000000100057882 */ /* 0x000fe40000000000 */
[----:B------:R-:W-:-:S04]  /*39f0*/  USHF.R.U32.HI UR6, URZ, 0x5, UR6 ;  /* 0x00000005ff067899 */ /* 0x000fc80008011606 */
[----:B------:R-:W-:Y:S02]  /*3a00*/  USHF.L.U32 UR8, UR8, UR6, URZ ;  /* 0x0000000608087299 */ /* 0x000fe400080006ff */
[----:B------:R-:W-:-:S04]  /*3a10*/  USHF.L.U32 UR5, UR5, UR6, URZ ;  /* 0x0000000605057299 */ /* 0x000fc800080006ff */
[----:B-1----:R-:W-:-:S04]  /*3a20*/  LOP3.LUT R0, R0, UR8, RZ, 0xc0, !PT ;  /* 0x0000000800007c12 */ /* 0x002fc8000f8ec0ff */
[----:B------:R-:W-:-:S13]  /*3a30*/  ISETP.NE.AND P0, PT, R0, UR8, PT ;  /* 0x0000000800007c0c */ /* 0x000fda000bf05270 */
[----:B------:R-:W-:Y:S05]  /*3a40*/  @P0 BRA `(.L_x_63) ;  /* 0x0000000000580947 */ /* 0x000fea0003800000 */
[----:B------:R-:W1:Y:S02]  /*3a50*/  LDS R0, [UR4+0x18] ;  /* 0x00001804ff007984 */ /* 0x000e640008000800 */
[----:B-1----:R-:W-:-:S04]  /*3a60*/  LOP3.LUT R0, R0, UR5, RZ, 0xc0, !PT ;  /* 0x0000000500007c12 */ /* 0x002fc8000f8ec0ff */
[----:B------:R-:W-:-:S13]  /*3a70*/  ISETP.NE.AND P0, PT, R0, UR5, PT ;  /* 0x0000000500007c0c */ /* 0x000fda000bf05270 */
[----:B------:R-:W-:Y:S05]  /*3a80*/  @P0 BRA `(.L_x_64) ;  /* 0x00000000003c0947 */ /* 0x000fea0003800000 */
[----:B------:R-:W1:Y:S01]  /*3a90*/  S2R R2, SR_LANEID ;  /* 0x0000000000027919 */ /* 0x000e620000000000 */
[----:B------:R-:W-:Y:S01]  /*3aa0*/  ULOP3.LUT UR8, URZ, UR8, URZ, 0x33, !UPT ;  /* 0x00000008ff087292 */ /* 0x000fe2000f8e33ff */
[----:B------:R-:W-:Y:S02]  /*3ab0*/  VOTEU.ANY UR7, UPT, PT ;  /* 0x0000000000077886 */ /* 0x000fe400038e0100 */
[----:B------:R-:W-:-:S03]  /*3ac0*/  UFLO.U32 UR7, UR7 ;  /* 0x00000007000772bd */ /* 0x000fc600080e0000 */
[----:B------:R-:W-:-:S04]  /*3ad0*/  IMAD.U32 R0, RZ, RZ, UR8 ;  /* 0x00000008ff007e24 */ /* 0x000fc8000f8e00ff */
[----:B------:R2:W4:Y:S02]  /*3ae0*/  REDUX UR6, R0 ;  /* 0x00000000000673c4 */ /* 0x0005240000000000 */
[----:B------:R1:W-:Y:S02]  /*3af0*/  UTCATOMSWS.AND URZ, UR8 ;  /* 0x0000000800ff79e3 */ /* 0x0003e40008000000 */
[----:B-1----:R-:W-:Y:S02]  /*3b00*/  ISETP.EQ.U32.AND P0, PT, R2, UR7, PT ;  /* 0x0000000702007c0c */ /* 0x002fe4000bf02070 */
[----:B--2---:R-:W-:Y:S02]  /*3b10*/  LOP3.LUT R0, RZ, UR5, RZ, 0x33, !PT ;  /* 0x00000005ff007c12 */ /* 0x004fe4000f8e33ff */
[----:B----4-:R-:W-:Y:S02]  /*3b20*/  MOV R2, UR6 ;  /* 0x0000000600027c02 */ /* 0x010fe40008000f00 */
[----:B------:R-:W1:Y:S07]  /*3b30*/  REDUX UR5, R0 ;  /* 0x00000000000573c4 */ /* 0x000e6e0000000000 */
[----:B------:R2:W-:Y:S01]  /*3b40*/  @P0 ATOMS.AND RZ, [UR4+0x14], R2 ;  /* 0x00001402ffff098c */ /* 0x0005e2000a800004 */
[----:B-1----:R-:W-:-:S05]  /*3b50*/  IMAD.U32 R0, RZ, RZ, UR5 ;  /* 0x00000005ff007e24 */ /* 0x002fca000f8e00ff */
[----:B------:R2:W-:Y:S01]  /*3b60*/  @P0 ATOMS.AND RZ, [UR4+0x18], R0 ;  /* 0x00001800ffff098c */ /* 0x0005e2000a800004 */
[----:B------:R-:W-:Y:S05]  /*3b70*/  BRA `(.L_x_65) ;  /* 0x0000000000147947 */ /* 0x000fea0003800000 */
.L_x_64:
[----:B------:R-:W-:Y:S02]  /*3b80*/  MOV R2, 0x3ba0 ;  /* 0x00003ba000027802 */ /* 0x000fe40000000f00 */
[----:B---3-5:R-:W-:Y:S05]  /*3b90*/  CALL.REL.NOINC `($__internal_0_$__cuda_sm10x_tcgen05_guardrail_trap_col_being_dealloced_not_returned_by_alloc) ;  /* 0x0000003c006c7944 */ /* 0x028fea0003c00000 */
[----:B------:R-:W-:Y:S05]  /*3ba0*/  BRA `(.L_x_65) ;  /* 0x0000000000087947 */ /* 0x000fea0003800000 */
.L_x_63:
[----:B------:R-:W-:Y:S02]  /*3bb0*/  MOV R2, 0x3bd0 ;  /* 0x00003bd000027802 */ /* 0x000fe40000000f00 */
[----:B---3-5:R-:W-:Y:S05]  /*3bc0*/  CALL.REL.NOINC `($__internal_2_$__cuda_sm10x_tcgen05_guardrail_trap_unallocated_columns_being_dealloced) ;  /* 0x0000003c00787944 */ /* 0x028fea0003c00000 */
.L_x_65:
[----:B------:R-:W-:Y:S01]  /*3bd0*/  NOP ;  /* 0x0000000000007918 */ /* 0x000fe20000000000 */
[----:B------:R-:W-:Y:S05]  /*3be0*/  EXIT ;  /* 0x000000000000794d */ /* 0x000fea0003800000 */
.L_x_47:
[----:B------:R-:W-:-:S09]  /*3bf0*/  UISETP.NE.OR UP2, UPT, UR8, 0x3, !UP2 ;  /* 0x000000030800788c */ /* 0x000fd2000d745670 */
[----:B------:R-:W-:Y:S05]  /*3c00*/  BRA.U UP2, `(.L_x_66) ;  /* 0x0000000d02ac7547 */ /* 0x000fea000b800000 */
[----:B------:R-:W1:Y:S01]  /*3c10*/  LDC R0, c[0x0][0xb30] ;  /* 0x0002cc00ff007b82 */ /* 0x000e620000000800 */
[----:B------:R-:W2:Y:S01]  /*3c20*/  LDCU.64 UR8, c[0x0][0x888] ;  /* 0x00011100ff0877ac */ /* 0x000ea20008000a00 */
[----:B------:R-:W-:Y:S01]  /*3c30*/  IMAD.MOV.U32 R32, RZ, RZ, 0x1 ;  /* 0x00000001ff207424 */ /* 0x000fe200078e00ff */
[----:B------:R-:W-:Y:S01]  /*3c40*/  CS2R R28, SRZ ;  /* 0x00000000001c7805 */ /* 0x000fe2000001ff00 */
[----:B------:R-:W-:Y:S01]  /*3c50*/  IMAD.MOV.U32 R25, RZ, RZ, 0x1000 ;  /* 0x00001000ff197424 */ /* 0x000fe200078e00ff */
[----:B------:R-:W4:Y:S03]  /*3c60*/  LDCU.64 UR4, c[0x0][0x890] ;  /* 0x00011200ff0477ac */ /* 0x000f260008000a00 */
[----:B------:R-:W3:Y:S01]  /*3c70*/  LDC R24, c[0x0][0x370] ;  /* 0x0000dc00ff187b82 */ /* 0x000ee20000000800 */
[----:B------:R-:W-:Y:S01]  /*3c80*/  UMOV UR7, 0x400 ;  /* 0x0000040000077882 */ /* 0x000fe20000000000 */
[----:B------:R-:W-:-:S02]  /*3c90*/  UPLOP3.LUT UP1, UPT, UPT, UPT, UPT, 0x40, 0x4 ;  /* 0x000000000004789c */ /* 0x000fc40003f2e870 */
[----:B------:R-:W-:Y:S01]  /*3ca0*/  ULEA UR7, UR37, UR7, 0x18 ;  /* 0x0000000725077291 */ /* 0x000fe2000f8ec0ff */
[----:B------:R-:W-:-:S03]  /*3cb0*/  UMOV UR13, URZ ;  /* 0x000000ff000d7c82 */ /* 0x000fc60008000000 */
[----:B------:R-:W3:Y:S01]  /*3cc0*/  LDC R3, c[0x0][0xb0c] ;  /* 0x0002c300ff037b82 */ /* 0x000ee20000000800 */
[----:B--2---:R-:W-:Y:S02]  /*3cd0*/  UISETP.NE.U32.AND UP3, UPT, UR8, URZ, UPT ;  /* 0x000000ff0800728c */ /* 0x004fe4000bf65070 */
[----:B----4-:R-:W-:-:S05]  /*3ce0*/  UISETP.NE.U32.AND UP4, UPT, UR4, URZ, UPT ;  /* 0x000000ff0400728c */ /* 0x010fca000bf85070 */
[----:B------:R-:W2:Y:S01]  /*3cf0*/  LDC R22, c[0x0][0xb20] ;  /* 0x0002c800ff167b82 */ /* 0x000ea20000000800 */
[----:B-1----:R-:W-:Y:S01]  /*3d00*/  ISETP.NE.AND P1, PT, R0, 0x1, PT ;  /* 0x000000010000780c */ /* 0x002fe20003f25270 */
[----:B------:R-:W-:Y:S02]  /*3d10*/  UISETP.NE.AND.EX UP3, UPT, UR9, URZ, UPT, UP3 ;  /* 0x000000ff0900728c */ /* 0x000fe4000bf65330 */
[----:B------:R-:W-:-:S04]  /*3d20*/  UISETP.NE.AND.EX UP4, UPT, UR5, URZ, UPT, UP4 ;  /* 0x000000ff0500728c */ /* 0x000fc8000bf85340 */
[----:B------:R-:W1:Y:S08]  /*3d30*/  LDC.64 R30, c[0x0][0x348] ;  /* 0x0000d200ff1e7b82 */ /* 0x000e700000000a00 */
[----:B------:R-:W4:Y:S08]  /*3d40*/  LDC.64 R14, c[0x0][0xb10] ;  /* 0x0002c400ff0e7b82 */ /* 0x000f300000000a00 */
[----:B------:R-:W1:Y:S08]  /*3d50*/  LDC.64 R6, c[0x0][0xb18] ;  /* 0x0002c600ff067b82 */ /* 0x000e700000000a00 */
[----:B------:R-:W1:Y:S08]  /*3d60*/  LDC.64 R4, c[0x0][0xb28] ;  /* 0x0002ca00ff047b82 */ /* 0x000e700000000a00 */
[----:B--23--:R-:W1:Y:S02]  /*3d70*/  LDC R23, c[0x0][0x374] ;  /* 0x0000dd00ff177b82 */ /* 0x00ce640000000800 */
.L_x_75:
[C---:B------:R-:W-:Y:S02]  /*3d80*/  LEA R0, R29.reuse, UR7, 0x3 ;  /* 0x000000071d007c11 */ /* 0x040fe4000f8e18ff */
[----:B------:R-:W-:Y:S02]  /*3d90*/  SHF.L.U32 R2, R28, 0x1f, RZ ;  /* 0x0000001f1c027819 */ /* 0x000fe400000006ff */
[----:B------:R-:W-:Y:S02]  /*3da0*/  LEA R16, R29, UR7, 0x4 ;  /* 0x000000071d107c11 */ /* 0x000fe4000f8e20ff */
[----:B--2---:R-:W2:Y:S02]  /*3db0*/  SYNCS.PHASECHK.TRANS64.TRYWAIT P0, [R0+URZ+0x70], R2 ;  /* 0x00007002000075a7 */ /* 0x004ea400080011ff */
[----:B--2---:R-:W-:Y:S05]  /*3dc0*/  @!P0 BRA `(.L_x_67) ;  /* 0x0000003800048947 */ /* 0x004fea0003800000 */
.L_x_139:
[----:B------:R-:W-:Y:S01]  /*3dd0*/  ISETP.GE.AND P0, PT, R26, 0x1, PT ;  /* 0x000000011a00780c */ /* 0x000fe20003f06270 */
[----:B------:R-:W3:Y:S01]  /*3de0*/  LDS.128 R16, [R16+0x100] ;  /* 0x0001000010107984 */ /* 0x000ee20000000c00 */
[----:B--2---:R-:W-:Y:S01]  /*3df0*/  VIADD R0, R0, 0x80 ;  /* 0x0000008000007836 */ /* 0x004fe20000000000 */
[----:B------:R-:W-:Y:S01]  /*3e00*/  @!PT LDS RZ, [RZ] ;  /* 0x00000000fffff984 */ /* 0x000fe20000000800 */
[----:B------:R-:W-:Y:S01]  /*3e10*/  @!PT LDS RZ, [RZ] ;  /* 0x00000000fffff984 */ /* 0x000fe20000000800 */
[----:B------:R-:W-:Y:S01]  /*3e20*/  @!PT LDS RZ, [RZ] ;  /* 0x00000000fffff984 */ /* 0x000fe20000000800 */
[----:B------:R-:W-:Y:S01]  /*3e30*/  @!PT LDS RZ, [RZ] ;  /* 0x00000000fffff984 */ /* 0x000fe20000000800 */
[----:B------:R2:W-:Y:S06]  /*3e40*/  MEMBAR.ALL.CTA ;  /* 0x0000000000007992 */ /* 0x0005ec0000008000 */
[----:B--2---:R-:W2:Y:S01]  /*3e50*/  FENCE.VIEW.ASYNC.S ;  /* 0x00000000000073c6 */ /* 0x004ea20000000000 */
[----:B------:R-:W-:Y:S04]  /*3e60*/  PRMT R0, RZ, 0x654, R0 ;  /* 0x00000654ff007816 */ /* 0x000fe80000000000 */
[----:B--2---:R2:W-:Y:S01]  /*3e70*/  SYNCS.ARRIVE.TRANS64.RED.A1T0 RZ, [R0+URZ], RZ ;  /* 0x000000ff00ff79a7 */ /* 0x0045e200081004ff */
[----:B---3--:R-:W-:Y:S11]  /*3e80*/  LOP3.LUT P3, RZ, R18, 0x1, RZ, 0xc0, !PT ;  /* 0x0000000112ff7812 */ /* 0x008ff6000786c0ff */
[----:B------:R-:W-:Y:S02]  /*3e90*/  @!UPT UIADD3 URZ, UPT, UPT, URZ, URZ, URZ ;  /* 0x000000fffffff290 */ /* 0x000fe4000fffe0ff */
[----:B------:R-:W-:Y:S02]  /*3ea0*/  @P3 MOV R11, R16 ;  /* 0x00000010000b3202 */ /* 0x000fe40000000f00 */
[----:B------:R-:W-:Y:S01]  /*3eb0*/  @P3 LOP3.LUT R10, R17, 0xffff, RZ, 0xc0, !PT ;  /* 0x0000ffff110a3812 */ /* 0x000fe200078ec0ff */
[----:B--2---:R-:W-:Y:S06]  /*3ec0*/  @!P0 BRA `(.L_x_68) ;  /* 0x0000000000a48947 */ /* 0x004fec0003800000 */
[-C--:B-1----:R-:W-:Y:S01]  /*3ed0*/  IMAD.HI.U32 R0, R23, R7.reuse, RZ ;  /* 0x0000000717007227 */ /* 0x082fe200078e00ff */
[----:B------:R-:W-:Y:S02]  /*3ee0*/  ISETP.NE.AND P0, PT, R6, 0x1, PT ;  /* 0x000000010600780c */ /* 0x000fe40003f05270 */
[----:B------:R-:W-:Y:S01]  /*3ef0*/  ISETP.NE.AND P2, PT, R26, 0x1, PT ;  /* 0x000000011a00780c */ /* 0x000fe20003f45270 */
[----:B----4-:R-:W-:Y:S01]  /*3f00*/  IMAD.HI.U32 R9, R24, R14, RZ ;  /* 0x0000000e18097227 */ /* 0x010fe200078e00ff */
[----:B------:R-:W-:Y:S02]  /*3f10*/  SHF.R.U32.HI R0, RZ, R22, R0 ;  /* 0x00000016ff007219 */ /* 0x000fe40000011600 */
[----:B------:R-:W-:Y:S01]  /*3f20*/  ISETP.NE.AND P4, PT, R3, 0x1, PT ;  /* 0x000000010300780c */ /* 0x000fe20003f85270 */
[----:B------:R-:W-:Y:S01]  /*3f30*/  IMAD.HI.U32 R13, R10, R7, RZ ;  /* 0x000000070a0d7227 */ /* 0x000fe200078e00ff */
[----:B------:R-:W-:Y:S02]  /*3f40*/  SHF.R.U32.HI R9, RZ, R15, R9 ;  /* 0x0000000fff097219 */ /* 0x000fe40000011609 */
[----:B------:R-:W-:Y:S01]  /*3f50*/  SEL R0, R23, R0, !P0 ;  /* 0x0000000017007207 */ /* 0x000fe20004000000 */
[----:B------:R-:W-:Y:S01]  /*3f60*/  IMAD.HI.U32 R12, R11, R14, RZ ;  /* 0x0000000e0b0c7227 */ /* 0x000fe200078e00ff */
[----:B------:R-:W-:Y:S03]  /*3f70*/  SEL R9, R24, R9, !P4 ;  /* 0x0000000918097207 */ /* 0x000fe60006000000 */
[-C--:B------:R-:W-:Y:S01]  /*3f80*/  IMAD.HI.U32 R8, R0, R4.reuse, RZ ;  /* 0x0000000400087227 */ /* 0x080fe200078e00ff */
[----:B------:R-:W-:Y:S03]  /*3f90*/  SHF.R.U32.HI R12, RZ, R15, R12 ;  /* 0x0000000fff0c7219 */ /* 0x000fe6000001160c */
[----:B------:R-:W-:Y:S01]  /*3fa0*/  IMAD.HI.U32 R2, R9, R4, RZ ;  /* 0x0000000409027227 */ /* 0x000fe200078e00ff */
[-C--:B------:R-:W-:Y:S02]  /*3fb0*/  @P2 SHF.R.U32.HI R0, RZ, R5.reuse, R8 ;  /* 0x00000005ff002219 */ /* 0x080fe40000011608 */
[----:B------:R-:W-:Y:S02]  /*3fc0*/  SHF.R.U32.HI R8, RZ, R22, R13 ;  /* 0x00000016ff087219 */ /* 0x000fe4000001160d */
[----:B------:R-:W-:Y:S01]  /*3fd0*/  @P2 SHF.R.U32.HI R9, RZ, R5, R2 ;  /* 0x00000005ff092219 */ /* 0x000fe20000011602 */
[----:B------:R-:W-:Y:S01]  /*3fe0*/  IMAD R0, R26, R0, RZ ;  /* 0x000000001a007224 */ /* 0x000fe200078e02ff */
[----:B------:R-:W-:Y:S02]  /*3ff0*/  SEL R8, R10, R8, !P0 ;  /* 0x000000080a087207 */ /* 0x000fe40004000000 */
[----:B------:R-:W-:Y:S01]  /*4000*/  SEL R2, R11, R12, !P4 ;  /* 0x0000000c0b027207 */ /* 0x000fe20006000000 */
[----:B------:R-:W-:Y:S01]  /*4010*/  IMAD R12, R26, R9, RZ ;  /* 0x000000091a0c7224 */ /* 0x000fe200078e02ff */
[C---:B------:R-:W-:Y:S01]  /*4020*/  ISETP.GE.AND P0, PT, R8.reuse, R0, PT ;  /* 0x000000000800720c */ /* 0x040fe20003f06270 */
[----:B------:R-:W-:Y:S03]  /*4030*/  IMAD.HI.U32 R0, R8, R4, RZ ;  /* 0x0000000408007227 */ /* 0x000fe600078e00ff */
[----:B------:R-:W-:Y:S02]  /*4040*/  ISETP.GE.OR P0, PT, R2, R12, P0 ;  /* 0x0000000c0200720c */ /* 0x000fe40000706670 */
[-C--:B------:R-:W-:Y:S04]  /*4050*/  SHF.R.U32.HI R0, RZ, R5.reuse, R0 ;  /* 0x00000005ff007219 */ /* 0x080fe80000011600 */
[----:B------:R-:W-:Y:S05]  /*4060*/  SEL R13, R8, R0, !P2 ;  /* 0x00000000080d7207 */ /* 0x000fea0005000000 */
[----:B------:R-:W-:Y:S02]  /*4070*/  IMAD.MOV R12, RZ, RZ, -R13 ;  /* 0x000000ffff0c7224 */ /* 0x000fe400078e0a0d */
[----:B------:R-:W-:Y:S04]  /*4080*/  @!P0 IMAD.HI.U32 R0, R2, R4, RZ ;  /* 0x0000000402008227 */ /* 0x000fe800078e00ff */
[----:B------:R-:W-:Y:S01]  /*4090*/  IMAD R12, R26, R12, R8 ;  /* 0x0000000c1a0c7224 */ /* 0x000fe200078e0208 */
[----:B------:R-:W-:Y:S04]  /*40a0*/  @!P0 SHF.R.U32.HI R0, RZ, R5, R0 ;  /* 0x00000005ff008219 */ /* 0x000fe80000011600 */
[----:B------:R-:W-:Y:S04]  /*40b0*/  @!P0 SEL R0, R2, R0, !P2 ;  /* 0x0000000002008207 */ /* 0x000fe80005000000 */
[----:B------:R-:W-:Y:S01]  /*40c0*/  @!P0 IADD3 R13, PT, PT, R13, -R0, RZ ;  /* 0x800000000d0d8210 */ /* 0x000fe20007ffe0ff */
[----:B------:R-:W-:Y:S01]  /*40d0*/  @!P0 IMAD R0, R9, R12, R0 ;  /* 0x0000000c09008224 */ /* 0x000fe200078e0200 */
[----:B------:R-:W-:Y:S01]  /*40e0*/  IADD3 R9, PT, PT, -R8, RZ, RZ ;  /* 0x000000ff08097210 */ /* 0x000fe20007ffe1ff */
[--C-:B------:R-:W-:Y:S02]  /*40f0*/  IMAD.MOV R12, RZ, RZ, -R2.reuse ;  /* 0x000000ffff0c7224 */ /* 0x100fe400078e0a02 */
[----:B------:R-:W-:Y:S02]  /*4100*/  @!P0 IMAD R8, R13, R26, R2 ;  /* 0x0000001a0d088224 */ /* 0x000fe400078e0202 */
[----:B------:R-:W-:Y:S02]  /*4110*/  @!P0 IMAD.MOV.U32 R2, RZ, RZ, R0 ;  /* 0x000000ffff028224 */ /* 0x000fe400078e0000 */
[----:B------:R-:W-:Y:S02]  /*4120*/  IMAD R11, R3, R12, R11 ;  /* 0x0000000c030b7224 */ /* 0x000fe400078e020b */
[----:B------:R-:W-:Y:S02]  /*4130*/  IMAD R10, R6, R9, R10 ;  /* 0x00000009060a7224 */ /* 0x000fe400078e020a */
[----:B------:R-:W-:Y:S02]  /*4140*/  IMAD R11, R2, R3, R11 ;  /* 0x00000003020b7224 */ /* 0x000fe400078e020b */
[----:B------:R-:W-:Y:S02]  /*4150*/  IMAD R10, R8, R6, R10 ;  /* 0x00000006080a7224 */ /* 0x000fe400078e020a */
.L_x_68:
[----:B------:R-:W-:Y:S05]  /*4160*/  BRA.U UP1, `(.L_x_69) ;  /* 0x0000000101107547 */ /* 0x000fea000b800000 */
[----:B------:R-:W-:Y:S04]  /*4170*/  MOV R2, UR6 ;  /* 0x0000000600027c02 */ /* 0x000fe80008000f00 */
[----:B------:R-:W-:Y:S04]  /*4180*/  SHF.L.U32 R2, R2, 0x1f, RZ ;  /* 0x0000001f02027819 */ /* 0x000fe800000006ff */
[----:B------:R-:W2:Y:S02]  /*4190*/  SYNCS.PHASECHK.TRANS64.TRYWAIT P0, [UR7+0x68], R2 ;  /* 0x00006802ff0075a7 */ /* 0x000ea40008001107 */
[----:B--2---:R-:W-:Y:S05]  /*41a0*/  @!P0 BRA `(.L_x_70) ;  /* 0x0000003400208947 */ /* 0x004fea0003800000 */
.L_x_69:
[----:B------:R-:W-:Y:S02]  /*41b0*/  R2UR UR11, R21 ;  /* 0x00000000150b72ca */ /* 0x000fe400000e0000 */
[----:B------:R-:W-:Y:S02]  /*41c0*/  R2UR UR10, R20 ;  /* 0x00000000140a72ca */ /* 0x000fe400000e0000 */
[----:B------:R-:W-:Y:S04]  /*41d0*/  ISETP.NE.U32.AND P2, PT, RZ, UR4, PT ;  /* 0x00000004ff007c0c */ /* 0x000fe8000bf45070 */
[----:B------:R-:W-:Y:S05]  /*41e0*/  ISETP.NE.AND.EX P2, PT, RZ, UR5, PT, P2 ;  /* 0x00000005ff007c0c */ /* 0x000fea000bf45320 */
[----:B------:R-:W-:Y:S02]  /*41f0*/  USHF.L.U32 UR11, UR11, 0x6, URZ ;  /* 0x000000060b0b7899 */ /* 0x000fe400080006ff */
[----:B------:R-:W-:Y:S01]  /*4200*/  USHF.L.U32 UR10, UR10, 0x6, URZ ;  /* 0x000000060a0a7899 */ /* 0x000fe200080006ff */
[----:B------:R-:W-:Y:S11]  /*4210*/  BRA.U !UP4, `(.L_x_71) ;  /* 0x000000010c347547 */ /* 0x000ff6000b800000 */
[----:B------:R-:W-:Y:S01]  /*4220*/  UPLOP3.LUT UP0, UPT, UPT, UPT, UP3, 0x80, 0x8 ;  /* 0x000000000008789c */ /* 0x000fe20003f0f030 */
[----:B--2---:R-:W-:Y:S02]  /*4230*/  HFMA2 R0, -RZ, RZ, 0, 5.9604644775390625e-08 ;  /* 0x00000001ff007431 */ /* 0x004fe400000001ff */
[----:B------:R-:W-:Y:S03]  /*4240*/  IMAD.MOV.U32 R60, RZ, RZ, 0x1 ;  /* 0x00000001ff3c7424 */ /* 0x000fe600078e00ff */
[----:B------:R-:W-:Y:S05]  /*4250*/  PLOP3.LUT P0, PT, PT, PT, UP0, 0x80, 0x8 ;  /* 0x000000000008781c */ /* 0x000fea0003f0f008 */
[----:B------:R-:W2:Y:S01]  /*4260*/  @UP0 LDCU.64 UR14, c[0x0][0x888] ;  /* 0x00011100ff0e07ac */ /* 0x000ea20008000a00 */
[----:B------:R-:W-:Y:S07]  /*4270*/  @UP0 UIMAD UR8, UR36, UR4, URZ ;  /* 0x00000004240802a4 */ /* 0x000fee000f8e02ff */
[----:B------:R-:W-:Y:S01]  /*4280*/  @!P0 PRMT R60, R0, 0x7610, R60 ;  /* 0x00007610003c8816 */ /* 0x000fe2000000003c */
[----:B--2---:R-:W-:Y:S03]  /*4290*/  @UP0 UIMAD.WIDE UR14, UR8, 0x4, UR14 ;  /* 0x00000004080e08a5 */ /* 0x004fe6000f8e020e */
[----:B------:R-:W2:Y:S03]  /*42a0*/  @!UP0 LDCU UR8, c[0x0][0x880] ;  /* 0x00011000ff0887ac */ /* 0x000ea60008000800 */
[----:B------:R-:W-:Y:S01]  /*42b0*/  IMAD.U32 R8, RZ, RZ, UR14 ;  /* 0x0000000eff087e24 */ /* 0x000fe2000f8e00ff */
[----:B------:R-:W-:Y:S05]  /*42c0*/  MOV R9, UR15 ;  /* 0x0000000f00097c02 */ /* 0x000fea0008000f00 */
[----:B-----5:R3:W5:Y:S02]  /*42d0*/  @P0 LDG.E R35, desc[UR46][R8.64] ;  /* 0x0000002e08230981 */ /* 0x020764000c1e1900 */
[----:B--23--:R-:W-:Y:S07]  /*42e0*/  @!P0 IMAD.U32 R35, RZ, RZ, UR8 ;  /* 0x00000008ff238e24 */ /* 0x00cfee000f8e00ff */
.L_x_71:
[----:B-----5:R-:W-:Y:S01]  /*42f0*/  @!P2 FSETP.EQ.AND P0, PT, R35, RZ, PT ;  /* 0x000000ff2300a20b */ /* 0x020fe20003f02000 */
[----:B------:R-:W-:Y:S01]  /*4300*/  @!UPT UIADD3 URZ, UPT, UPT, URZ, URZ, URZ ;  /* 0x000000fffffff290 */ /* 0x000fe2000fffe0ff */
[----:B------:R-:W-:Y:S11]  /*4310*/  @!P2 BRA `(.L_x_72) ;  /* 0x000000000014a947 */ /* 0x000ff60003800000 */
[----:B------:R-:W-:Y:S02]  /*4320*/  LOP3.LUT P2, RZ, R60, 0xff, RZ, 0xc0, !PT ;  /* 0x000000ff3cff7812 */ /* 0x000fe4000784c0ff */
[----:B------:R-:W-:Y:S04]  /*4330*/  PLOP3.LUT P0, PT, PT, PT, UP0, 0x80, 0x8 ;  /* 0x000000000008781c */ /* 0x000fe80003f0f008 */
[----:B------:R-:W-:Y:S07]  /*4340*/  PLOP3.LUT P0, PT, P0, PT, PT, 0x8, 0x80 ;  /* 0x000000000080781c */ /* 0x000fee000070e170 */
[----:B------:R-:W-:Y:S11]  /*4350*/  @P2 FSETP.EQ.AND P0, PT, R35, RZ, PT ;  /* 0x000000ff2300220b */ /* 0x000ff60003f02000 */
[----:B------:R-:W-:Y:S02]  /*4360*/  @!UPT UIADD3 URZ, UPT, UPT, URZ, URZ, URZ ;  /* 0x000000fffffff290 */ /* 0x000fe4000fffe0ff */
.L_x_72:
[----:B------:R-:W-:Y:S01]  /*4370*/  ULEA UR15, UR13, UR7, 0x3 ;  /* 0x000000070d0f7291 */ /* 0x000fe2000f8e18ff */
[----:B------:R-:W-:Y:S02]  /*4380*/  SHF.L.U32 R9, R32, 0x1f, RZ ;  /* 0x0000001f20097819 */ /* 0x000fe400000006ff */
[----:B------:R-:W-:Y:S04]  /*4390*/  ELECT P4, URZ, PT ;  /* 0x0000000000ff782f */ /* 0x000fe80003880000 */
[----:B------:R-:W-:Y:S02]  /*43a0*/  PLOP3.LUT P4, PT, P0, P4, PT, 0xf2, 0x2f ;  /* 0x00000000002f781c */ /* 0x000fe40000789e72 */
[----:B------:R-:W3:Y:S11]  /*43b0*/  SYNCS.PHASECHK.TRANS64.TRYWAIT P2, [UR15+0x48], R9 ;  /* 0x00004809ff0075a7 */ /* 0x000ef6000804110f */
[----:B-1----:R-:W-:Y:S05]  /*43c0*/  @!P4 IADD3 R8, P0, PT, R30, 0x580, RZ ;  /* 0x000005801e08c810 */ /* 0x002fea0007f1e0ff */
[----:B--2---:R-:W-:Y:S01]  /*43d0*/  @!P4 IMAD.X R2, RZ, RZ, R31, P0 ;  /* 0x000000ffff02c224 */ /* 0x004fe200000e061f */
[----:B---3--:R-:W-:Y:S07]  /*43e0*/  @!P2 BRA `(.L_x_73) ;  /* 0x0000003000a8a947 */ /* 0x008fee0003800000 */
.L_x_142:
[----:B------:R-:W2:Y:S01]  /*43f0*/  LDC.64 R12, c[0x0][0xb18] ;  /* 0x0002c600ff0c7b82 */ /* 0x000ea20000000a00 */
[----:B------:R-:W-:Y:S01]  /*4400*/  @!P4 R2UR UR8, R2 ;  /* 0x000000000208c2ca */ /* 0x000fe200000e0000 */
[----:B------:R-:W-:Y:S01]  /*4410*/  VOTEU.ALL UP2, P4 ;  /* 0x0000000000ff7886 */ /* 0x000fe20002040000 */
[----:B------:R-:W-:Y:S01]  /*4420*/  @!P4 R2UR UR9, R8 ;  /* 0x000000000809c2ca */ /* 0x000fe200000e0000 */
[----:B------:R-:W-:Y:S01]  /*4430*/  VOTEU.ALL UP1, P4 ;  /* 0x0000000000ff7886 */ /* 0x000fe20002020000 */
[----:B-1----:R-:W-:Y:S03]  /*4440*/  @!P4 IMAD.MOV.U32 R0, RZ, RZ, 0x1000 ;  /* 0x00001000ff00c424 */ /* 0x002fe600078e00ff */
[----:B------:R-:W1:Y:S01]  /*4450*/  @!P1 LDC R2, c[0x0][0xb0c] ;  /* 0x0002c300ff029b82 */ /* 0x000e620000000800 */
[----:B------:R-:W-:Y:S01]  /*4460*/  UMOV UR20, 0x0 ;  /* 0x0000000000147882 */ /* 0x000fe20000000000 */
[----:B------:R-:W-:Y:S01]  /*4470*/  UMOV UR21, 0x10000000 ;  /* 0x1000000000157882 */ /* 0x000fe20000000000 */
[----:B------:R-:W-:Y:S01]  /*4480*/  UMOV UR12, UR36 ;  /* 0x00000024000c7c82 */ /* 0x000fe20008000000 */
[----:B------:R-:W-:Y:S01]  /*4490*/  UIADD3 UR14, UPT, UPT, UR13, 0x1, URZ ;  /* 0x000000010d0e7890 */ /* 0x000fe2000fffe0ff */
[----:B------:R-:W-:Y:S01]  /*44a0*/  @P3 SHF.R.U32.HI R27, RZ, 0x10, R17 ;  /* 0x00000010ff1b3819 */ /* 0x000fe20000011611 */
[----:B------:R-:W-:Y:S02]  /*44b0*/  VIADD R29, R29, 0x1 ;  /* 0x000000011d1d7836 */ /* 0x000fe40000000000 */
[----:B------:R-:W-:Y:S01]  /*44c0*/  IMAD.U32 R9, RZ, RZ, UR8 ;  /* 0x00000008ff097e24 */ /* 0x000fe2000f8e00ff */
[----:B------:R-:W-:Y:S01]  /*44d0*/  @!UP2 ULEA UR8, UR13, UR7, 0xc ;  /* 0x000000070d08a291 */ /* 0x000fe2000f8e60ff */
[----:B------:R-:W-:Y:S01]  /*44e0*/  IMAD.U32 R8, RZ, RZ, UR9 ;  /* 0x00000009ff087e24 */ /* 0x000fe2000f8e00ff */
[----:B------:R-:W-:Y:S02]  /*44f0*/  UIADD3 UR9, UPT, UPT, UR15, 0x30, URZ ;  /* 0x000000300f097890 */ /* 0x000fe4000fffe0ff */
[----:B------:R-:W-:Y:S01]  /*4500*/  @!P4 R2UR UR19, R9 ;  /* 0x000000000913c2ca */ /* 0x000fe200000e0000 */
[----:B------:R-:W-:Y:S01]  /*4510*/  @!UP2 UIADD3 UR8, UPT, UPT, UR8, 0x200, URZ ;  /* 0x000002000808a890 */ /* 0x000fe2000fffe0ff */
[----:B------:R-:W-:Y:S01]  /*4520*/  @!P4 R2UR UR18, R8 ;  /* 0x000000000812c2ca */ /* 0x000fe200000e0000 */
[----:B------:R-:W-:Y:S01]  /*4530*/  UISETP.NE.AND UP5, UPT, UR14, 0x3, UPT ;  /* 0x000000030e00788c */ /* 0x000fe2000bfa5270 */
[----:B------:R-:W3:Y:S01]  /*4540*/  LDC.64 R8, c[0x0][0xb10] ;  /* 0x0002c400ff087b82 */ /* 0x000ee20000000a00 */
[----:B------:R-:W-:Y:S02]  /*4550*/  UPRMT UR16, UR37, 0x654, UR9 ;  /* 0x0000065425107896 */ /* 0x000fe40008000009 */
[----:B------:R-:W-:Y:S02]  /*4560*/  USEL UR17, URZ, 0x1, UP5 ;  /* 0x00000001ff117887 */ /* 0x000fe4000a800000 */
[----:B------:R-:W-:Y:S04]  /*4570*/  USEL UR14, UR14, URZ, UP5 ;  /* 0x000000ff0e0e7287 */ /* 0x000fe8000a800000 */
[----:B------:R-:W-:Y:S01]  /*4580*/  ULEA UR13, UR14, UR7, 0x3 ;  /* 0x000000070e0d7291 */ /* 0x000fe2000f8e18ff */
[----:B------:R-:W-:Y:S01]  /*4590*/  LOP3.LUT R32, R32, UR17, RZ, 0x3c, !PT ;  /* 0x0000001120207c12 */ /* 0x000fe2000f8e3cff */
[----:B------:R1:W-:Y:S01]  /*45a0*/  @!UP1 UTMALDG.3D [UR8], [UR18], desc[UR20] ;  /* 0x00001408120095b4 */ /* 0x0003e20008011000 */
[----:B------:R5:W-:Y:S02]  /*45b0*/  @!P4 SYNCS.ARRIVE.TRANS64.RED.A0TR RZ, [UR15+0x30], R0 ;  /* 0x00003000ffffc9a7 */ /* 0x000be4000830040f */
[----:B------:R-:W-:Y:S01]  /*45c0*/  SHF.L.U32 R20, R32, 0x1f, RZ ;  /* 0x0000001f20147819 */ /* 0x000fe200000006ff */
[C---:B---3--:R-:W-:Y:S01]  /*45d0*/  @!P1 IMAD.HI.U32 R8, R11.reuse, R8, RZ ;  /* 0x000000080b089227 */ /* 0x048fe200078e00ff */
[----:B--2---:R-:W-:Y:S02]  /*45e0*/  @!P1 ISETP.NE.AND P0, PT, R12, 0x1, PT ;  /* 0x000000010c00980c */ /* 0x004fe40003f05270 */
[----:B-1----:R-:W-:Y:S01]  /*45f0*/  @!P1 ISETP.NE.AND P2, PT, R2, 0x1, PT ;  /* 0x000000010200980c */ /* 0x002fe20003f45270 */
[----:B------:R-:W-:Y:S01]  /*4600*/  SYNCS.ARRIVE.TRANS64.RED.A1T0 RZ, [UR16], RZ ;  /* 0x000000ffffff79a7 */ /* 0x000fe20008100410 */
[C---:B------:R-:W-:Y:S01]  /*4610*/  @!P1 IMAD.HI.U32 R13, R10.reuse, R13, RZ ;  /* 0x0000000d0a0d9227 */ /* 0x040fe200078e00ff */
[----:B------:R-:W-:Y:S04]  /*4620*/  @!P1 SHF.R.U32.HI R8, RZ, R9, R8 ;  /* 0x00000009ff089219 */ /* 0x000fe80000011608 */
[----:B------:R-:W-:Y:S01]  /*4630*/  @!P1 SEL R8, R11, R8, !P2 ;  /* 0x000000080b089207 */ /* 0x000fe20005000000 */
[----:B------:R-:W1:Y:S01]  /*4640*/  SYNCS.PHASECHK.TRANS64.TRYWAIT P5, [UR13+0x48], R20 ;  /* 0x00004814ff0075a7 */ /* 0x000e6200080a110d */
[----:B-----5:R-:W2:Y:S02]  /*4650*/  @!P1 LDC R0, c[0x0][0xb20] ;  /* 0x0002c800ff009b82 */ /* 0x020ea40000000800 */
[----:B--2---:R-:W-:Y:S04]  /*4660*/  @!P1 SHF.R.U32.HI R0, RZ, R0, R13 ;  /* 0x00000000ff009219 */ /* 0x004fe8000001160d */
[----:B------:R-:W-:Y:S05]  /*4670*/  @!P1 SEL R9, R10, R0, !P0 ;  /* 0x000000000a099207 */ /* 0x000fea0004000000 */
[----:B------:R-:W-:Y:S02]  /*4680*/  @!P1 IMAD.IADD R0, R9, 0x1, -R8 ;  /* 0x0000000109009824 */ /* 0x000fe400078e0a08 */
[----:B------:R-:W-:Y:S02]  /*4690*/  @!P1 IMAD.IADD R8, R8, 0x1, -R9 ;  /* 0x0000000108089824 */ /* 0x000fe400078e0a09 */
[----:B------:R-:W-:Y:S02]  /*46a0*/  @!P1 IMAD R11, R0, R2, R11 ;  /* 0x00000002000b9224 */ /* 0x000fe400078e020b */
[----:B------:R-:W-:Y:S01]  /*46b0*/  @!P1 IMAD R10, R8, R12, R10 ;  /* 0x0000000c080a9224 */ /* 0x000fe200078e020a */
[----:B-1----:R-:W-:Y:S06]  /*46c0*/  @!P5 BRA `(.L_x_74) ;  /* 0x000000300008d947 */ /* 0x002fec0003800000 */
.L_x_144:
[----:B------:R-:W-:Y:S01]  /*46d0*/  @!P4 IADD3 R2, P0, PT, R30, 0x580, RZ ;  /* 0x000005801e02c810 */ /* 0x000fe20007f1e0ff */
[----:B------:R-:W-:Y:S01]  /*46e0*/  UMOV UR18, 0x0 ;  /* 0x0000000000127882 */ /* 0x000fe20000000000 */
[----:B------:R-:W-:Y:S01]  /*46f0*/  UMOV UR19, 0x10000000 ;  /* 0x1000000000137882 */ /* 0x000fe20000000000 */
[----:B------:R-:W-:Y:S01]  /*4700*/  VOTEU.ALL UP1, P4 ;  /* 0x0000000000ff7886 */ /* 0x000fe20002020000 */
[----:B------:R-:W-:Y:S01]  /*4710*/  @!P4 R2UR UR9, R2 ;  /* 0x000000000209c2ca */ /* 0x000fe200000e0000 */
[----:B-1----:R-:W-:Y:S01]  /*4720*/  @!P4 IMAD.X R0, RZ, RZ, R31, P0 ;  /* 0x000000ffff00c224 */ /* 0x002fe200000e061f */
[----:B------:R-:W-:Y:S01]  /*4730*/  UMOV UR12, UR36 ;  /* 0x00000024000c7c82 */ /* 0x000fe20008000000 */
[----:B------:R-:W-:Y:S01]  /*4740*/  @P3 R2UR UR36, R27 ;  /* 0x000000001b2432ca */ /* 0x000fe200000e0000 */
[----:B------:R-:W-:Y:S01]  /*4750*/  @!UP1 ULEA UR15, UR14, UR7, 0xc ;  /* 0x000000070e0f9291 */ /* 0x000fe2000f8e60ff */
[----:B------:R-:W-:Y:S01]  /*4760*/  ISETP.NE.AND P0, PT, R29, 0x2, PT ;  /* 0x000000021d00780c */ /* 0x000fe20003f05270 */
[----:B------:R-:W-:Y:S01]  /*4770*/  @!UP1 UIADD3 UR10, UPT, UPT, UR10, 0x20, URZ ;  /* 0x000000200a0a9890 */ /* 0x000fe2000fffe0ff */
[----:B------:R-:W-:Y:S01]  /*4780*/  @!P4 R2UR UR8, R0 ;  /* 0x000000000008c2ca */ /* 0x000fe200000e0000 */
[----:B------:R-:W-:Y:S01]  /*4790*/  IMAD.IADD R20, R10, 0x1, R58 ;  /* 0x000000010a147824 */ /* 0x000fe200078e023a */
[----:B------:R-:W-:Y:S01]  /*47a0*/  SEL R0, RZ, 0x1, P0 ;  /* 0x00000001ff007807 */ /* 0x000fe20000000000 */
[----:B------:R-:W-:Y:S01]  /*47b0*/  IMAD.IADD R21, R11, 0x1, R59 ;  /* 0x000000010b157824 */ /* 0x000fe200078e023b */
[----:B------:R-:W-:Y:S02]  /*47c0*/  SEL R29, R29, RZ, P0 ;  /* 0x000000ff1d1d7207 */ /* 0x000fe40000000000 */
[----:B------:R-:W-:Y:S01]  /*47d0*/  IMAD.U32 R8, RZ, RZ, UR9 ;  /* 0x00000009ff087e24 */ /* 0x000fe2000f8e00ff */
[----:B------:R-:W-:Y:S01]  /*47e0*/  UIADD3 UR9, UPT, UPT, UR13, 0x30, URZ ;  /* 0x000000300d097890 */ /* 0x000fe2000fffe0ff */
[----:B------:R-:W-:Y:S03]  /*47f0*/  LOP3.LUT R28, R28, R0, RZ, 0x3c, !PT ;  /* 0x000000001c1c7212 */ /* 0x000fe600078e3cff */
[----:B------:R-:W-:Y:S02]  /*4800*/  @!P4 R2UR UR16, R8 ;  /* 0x000000000810c2ca */ /* 0x000fe400000e0000 */
[----:B------:R-:W-:Y:S01]  /*4810*/  IMAD.U32 R9, RZ, RZ, UR8 ;  /* 0x00000008ff097e24 */ /* 0x000fe2000f8e00ff */
[----:B------:R-:W-:Y:S01]  /*4820*/  @!UP1 UIADD3 UR8, UPT, UPT, UR15, 0x200, URZ ;  /* 0x000002000f089890 */ /* 0x000fe2000fffe0ff */
[----:B------:R-:W-:Y:S01]  /*4830*/  VOTEU.ALL UP1, P4 ;  /* 0x0000000000ff7886 */ /* 0x000fe20002020000 */
[----:B------:R-:W-:Y:S02]  /*4840*/  UPRMT UR15, UR37, 0x654, UR9 ;  /* 0x00000654250f7896 */ /* 0x000fe40008000009 */
[----:B------:R-:W-:Y:S11]  /*4850*/  @!P4 R2UR UR17, R9 ;  /* 0x000000000911c2ca */ /* 0x000ff600000e0000 */
[----:B------:R-:W-:Y:S02]  /*4860*/  @!UPT UIADD3 URZ, UPT, UPT, URZ, URZ, URZ ;  /* 0x000000fffffff290 */ /* 0x000fe4000fffe0ff */
[----:B------:R2:W-:Y:S01]  /*4870*/  @!UP1 UTMALDG.3D [UR8], [UR16], desc[UR18] ;  /* 0x00001208100095b4 */ /* 0x0005e20008011000 */
[----:B------:R2:W-:Y:S01]  /*4880*/  @!P4 SYNCS.ARRIVE.TRANS64.RED.A0TR RZ, [UR13+0x30], R25 ;  /* 0x00003019ffffc9a7 */ /* 0x0005e2000830040d */
[----:B------:R-:W-:Y:S04]  /*4890*/  UIADD3 UR13, UPT, UPT, UR14, 0x1, URZ ;  /* 0x000000010e0d7890 */ /* 0x000fe8000fffe0ff */
[----:B------:R-:W-:Y:S04]  /*48a0*/  UISETP.NE.AND UP1, UPT, UR13, 0x3, UPT ;  /* 0x000000030d00788c */ /* 0x000fe8000bf25270 */
[----:B------:R-:W-:Y:S02]  /*48b0*/  USEL UR14, URZ, 0x1, UP1 ;  /* 0x00000001ff0e7887 */ /* 0x000fe40008800000 */
[----:B------:R-:W-:Y:S02]  /*48c0*/  USEL UR13, UR13, URZ, UP1 ;  /* 0x000000ff0d0d7287 */ /* 0x000fe40008800000 */
[----:B------:R-:W-:Y:S02]  /*48d0*/  UPLOP3.LUT UP1, UPT, UPT, UPT, UPT, 0x80, 0x8 ;  /* 0x000000000008789c */ /* 0x000fe40003f2f070 */
[----:B------:R-:W-:Y:S01]  /*48e0*/  LOP3.LUT R32, R32, UR14, RZ, 0x3c, !PT ;  /* 0x0000000e20207c12 */ /* 0x000fe2000f8e3cff */
[----:B------:R-:W-:Y:S01]  /*48f0*/  SYNCS.ARRIVE.TRANS64.RED.A1T0 RZ, [UR15], RZ ;  /* 0x000000ffffff79a7 */ /* 0x000fe2000810040f */
[----:B------:R-:W-:Y:S07]  /*4900*/  @P3 BRA `(.L_x_75) ;  /* 0xfffffff4001c3947 */ /* 0x000fee000383ffff */
[----:B------:R-:W-:Y:S01]  /*4910*/  UIADD3 UR7, UPT, UPT, UR7, 0x48, URZ ;  /* 0x0000004807077890 */ /* 0x000fe2000fffe0ff */
[----:B------:R-:W-:-:S03]  /*4920*/  SHF.L.U32 R2, R32, 0x1f, RZ ;  /* 0x0000001f20027819 */ /* 0x000fc600000006ff */
[----:B------:R-:W-:-:S09]  /*4930*/  ULEA UR4, UR13, UR7, 0x3 ;  /* 0x000000070d047291 */ /* 0x000fd2000f8e18ff */
[----:B------:R-:W1:Y:S02]  /*4940*/  SYNCS.PHASECHK.TRANS64.TRYWAIT P0, [UR4], R2 ;  /* 0x00000002ff0075a7 */ /* 0x000e640008001104 */
[----:B-1----:R-:W-:Y:S05]  /*4950*/  @!P0 BRA `(.L_x_76) ;  /* 0x0000002c007c8947 */ /* 0x002fea0003800000 */
.L_x_146:
        /* <DEDUP_REMOVED lines=9> */
.L_x_148:
[----:B------:R-:W-:-:S04]  /*49f0*/  UIADD3 UR5, UPT, UPT, UR5, 0x1, URZ ;  /* 0x0000000105057890 */ /* 0x000fc8000fffe0ff */
[----:B------:R-:W-:-:S04]  /*4a00*/  UISETP.NE.AND UP0, UPT, UR5, 0x3, UPT ;  /* 0x000000030500788c */ /* 0x000fc8000bf05270 */
[----:B------:R-:W-:Y:S02]  /*4a10*/  USEL UR4, URZ, 0x1, UP0 ;  /* 0x00000001ff047887 */ /* 0x000fe40008000000 */
[----:B------:R-:W-:-:S04]  /*4a20*/  USEL UR5, UR5, URZ, UP0 ;  /* 0x000000ff05057287 */ /* 0x000fc80008000000 */
[----:B------:R-:W-:Y:S01]  /*4a30*/  ULEA UR5, UR5, UR7, 0x3 ;  /* 0x0000000705057291 */ /* 0x000fe2000f8e18ff */
[----:B-1----:R-:W-:-:S04]  /*4a40*/  LOP3.LUT R2, R32, UR4, RZ, 0x3c, !PT ;  /* 0x0000000420027c12 */ /* 0x002fc8000f8e3cff */
[----:B------:R-:W-:Y:S01]  /*4a50*/  SHF.L.U32 R2, R2, 0x1f, RZ ;  /* 0x0000001f02027819 */ /* 0x000fe200000006ff */
[----:B------:R-:W-:-:S07]  /*4a60*/  IMAD.U32 R0, RZ, RZ, UR5 ;  /* 0x00000005ff007e24 */ /* 0x000fce000f8e00ff */
.L_x_78:
[----:B-1----:R1:W3:Y:S02]  /*4a70*/  SYNCS.PHASECHK.TRANS64.TRYWAIT P0, [R0+URZ], R2 ;  /* 0x00000002000075a7 */ /* 0x0022e400080011ff */
[----:B---3--:R-:W-:Y:S05]  /*4a80*/  @!P0 NANOSLEEP.SYNCS 0x989680 ;  /* 0x009896800000895d */ /* 0x008fea0003900000 */
[----:B------:R-:W3:Y:S02]  /*4a90*/  @!P0 SYNCS.PHASECHK.TRANS64 P0, [R0+URZ], R2 ;  /* 0x00000002000085a7 */ /* 0x000ee400080010ff */
[----:B--23--:R-:W-:Y:S05]  /*4aa0*/  @P0 EXIT ;  /* 0x000000000000094d */ /* 0x00cfea0003800000 */
[----:B------:R-:W-:Y:S05]  /*4ab0*/  BRA `(.L_x_78) ;  /* 0xfffffffc00ec7947 */ /* 0x000fea000383ffff */
.L_x_66:
[----:B------:R-:W-:-:S06]  /*4ac0*/  UISETP.GE.AND UP1, UPT, UR8, 0x4, UPT ;  /* 0x000000040800788c */ /* 0x000fcc000bf26270 */
[----:B------:R-:W-:-:S13]  /*4ad0*/  PLOP3.LUT P0, PT, PT, PT, UP1, 0x80, 0x8 ;  /* 0x000000000008781c */ /* 0x000fda0003f0f018 */
[----:B------:R-:W-:Y:S05]  /*4ae0*/  @!P0 EXIT ;  /* 0x000000000000894d */ /* 0x000fea0003800000 */
[----:B------:R-:W-:Y:S01]  /*4af0*/  BAR.SYNC.DEFER_BLOCKING 0x6, 0xa0 ;  /* 0x0182800000007b1d */ /* 0x000fe20000010000 */
[C---:B------:R-:W-:Y:S01]  /*4b00*/  IMAD.SHL.U32 R3, R70.reuse, 0x20, RZ ;  /* 0x0000002046037824 */ /* 0x040fe200078e00ff */
[C---:B------:R-:W-:Y:S01]  /*4b10*/  LOP3.LUT P0, RZ, R70.reuse, 0x4, RZ, 0xc0, !PT ;  /* 0x0000000446ff7812 */ /* 0x040fe2000780c0ff */
[C---:B------:R-:W-:Y:S02]  /*4b20*/  IMAD.SHL.U32 R64, R70.reuse, 0x10, RZ ;  /* 0x0000001046407824 */ /* 0x040fe400078e00ff */
[C---:B------:R-:W-:Y:S01]  /*4b30*/  IMAD.SHL.U32 R2, R70.reuse, 0x4, RZ ;  /* 0x0000000446027824 */ /* 0x040fe200078e00ff */
[----:B------:R-:W-:Y:S02]  /*4b40*/  UMOV UR48, 0x400 ;  /* 0x0000040000307882 */ /* 0x000fe40000000000 */
[----:B------:R-:W1:Y:S01]  /*4b50*/  LDC R63, c[0x0][0x370] ;  /* 0x0000dc00ff3f7b82 */ /* 0x000e620000000800 */
[----:B------:R-:W-:Y:S01]  /*4b60*/  ULEA UR48, UR37, UR48, 0x18 ;  /* 0x0000003025307291 */ /* 0x000fe2000f8ec0ff */
[----:B------:R-:W-:Y:S01]  /*4b70*/  LOP3.LUT R4, R3, 0xc0, RZ, 0xc0, !PT ;  /* 0x000000c003047812 */ /* 0x000fe200078ec0ff */
[----:B------:R-:W-:Y:S01]  /*4b80*/  IMAD.U32 R32, R70, 0x10000, RZ ;  /* 0x0001000046207824 */ /* 0x000fe200078e00ff */
[----:B------:R-:W-:Y:S01]  /*4b90*/  LOP3.LUT R64, R64, 0x600, RZ, 0xc0, !PT ;  /* 0x0000060040407812 */ /* 0x000fe200078ec0ff */
[----:B------:R-:W-:Y:S01]  /*4ba0*/  IMAD.MOV.U32 R69, RZ, RZ, 0x10 ;  /* 0x00000010ff457424 */ /* 0x000fe200078e00ff */
[----:B------:R-:W-:Y:S01]  /*4bb0*/  LOP3.LUT R2, R4, 0x18, R2, 0xf8, !PT ;  /* 0x0000001804027812 */ /* 0x000fe200078ef802 */
[----:B------:R-:W-:Y:S01]  /*4bc0*/  IMAD.MOV.U32 R31, RZ, RZ, RZ ;  /* 0x000000ffff1f7224 */ /* 0x000fe200078e00ff */
[----:B------:R-:W2:Y:S01]  /*4bd0*/  LDC R28, c[0x0][0xb0c] ;  /* 0x0002c300ff1c7b82 */ /* 0x000ea20000000800 */
[----:B------:R-:W-:Y:S01]  /*4be0*/  SHF.R.U32.HI R4, RZ, 0x1, R70 ;  /* 0x00000001ff047819 */ /* 0x000fe20000011646 */
[----:B------:R-:W-:Y:S01]  /*4bf0*/  IMAD.MOV.U32 R68, RZ, RZ, RZ ;  /* 0x000000ffff447224 */ /* 0x000fe200078e00ff */
[--C-:B------:R-:W-:Y:S01]  /*4c00*/  LOP3.LUT R64, R64, 0x20, R3.reuse, 0xf8, !PT ;  /* 0x0000002040407812 */ /* 0x100fe200078ef803 */
[----:B------:R-:W-:Y:S01]  /*4c10*/  IMAD.MOV.U32 R73, RZ, RZ, RZ ;  /* 0x000000ffff497224 */ /* 0x000fe200078e00ff */
[----:B------:R-:W-:Y:S01]  /*4c20*/  LOP3.LUT R32, R32, 0x600000, RZ, 0xc0, !PT ;  /* 0x0060000020207812 */ /* 0x000fe200078ec0ff */
[----:B------:R-:W-:Y:S01]  /*4c30*/  IMAD.MOV.U32 R67, RZ, RZ, RZ ;  /* 0x000000ffff437224 */ /* 0x000fe200078e00ff */
[----:B------:R-:W-:Y:S01]  /*4c40*/  LOP3.LUT R2, R2, 0x8, R4, 0x78, !PT ;  /* 0x0000000802027812 */ /* 0x000fe200078e7804 */
[----:B------:R-:W4:Y:S01]  /*4c50*/  LDC R61, c[0x0][0xb20] ;  /* 0x0002c800ff3d7b82 */ /* 0x000f220000000800 */
[----:B------:R-:W3:Y:S01]  /*4c60*/  LDS R0, [UR48+0x120] ;  /* 0x00012030ff007984 */ /* 0x000ee20008000800 */
[----:B------:R-:W-:Y:S01]  /*4c70*/  LOP3.LUT R64, R64, 0x100, R3, 0xf8, !PT ;  /* 0x0000010040407812 */ /* 0x000fe200078ef803 */
[----:B------:R-:W1:Y:S01]  /*4c80*/  LDCU.64 UR54, c[0x0][0x348] ;  /* 0x00006900ff3677ac */ /* 0x000e620008000a00 */
[----:B------:R-:W-:-:S02]  /*4c90*/  LOP3.LUT R70, R70, 0x60, RZ, 0xc0, !PT ;  /* 0x0000006046467812 */ /* 0x000fc400078ec0ff */
[----:B------:R-:W-:Y:S01]  /*4ca0*/  LOP3.LUT R64, R64, R2, RZ, 0xfc, !PT ;  /* 0x0000000240407212 */ /* 0x000fe200078efcff */
[----:B------:R-:W1:Y:S01]  /*4cb0*/  LDCU.64 UR38, c[0x0][0x888] ;  /* 0x00011100ff2677ac */ /* 0x000e620008000a00 */
[----:B------:R-:W1:Y:S01]  /*4cc0*/  LDC R27, c[0x0][0xb30] ;  /* 0x0002cc00ff1b7b82 */ /* 0x000e620000000800 */
[----:B------:R-:W-:Y:S01]  /*4cd0*/  SEL R69, R69, 0xfffffff0, !P0 ;  /* 0xfffffff045457807 */ /* 0x000fe20004000000 */
[----:B------:R-:W1:Y:S01]  /*4ce0*/  LDCU.64 UR44, c[0x0][0x890] ;  /* 0x00011200ff2c77ac */ /* 0x000e620008000a00 */
[----:B------:R-:W-:-:S05]  /*4cf0*/  UMOV UR51, 0x1 ;  /* 0x0000000100337882 */ /* 0x000fca0000000000 */
[----:B------:R-:W1:Y:S01]  /*4d00*/  LDC.64 R56, c[0x0][0xb10] ;  /* 0x0002c400ff387b82 */ /* 0x000e620000000a00 */
[----:B------:R-:W-:Y:S01]  /*4d10*/  UMOV UR56, URZ ;  /* 0x000000ff00387c82 */ /* 0x000fe20008000000 */
[----:B------:R-:W-:Y:S01]  /*4d20*/  UIADD3 UR52, UPT, UPT, UR48, 0x200, URZ ;  /* 0x0000020030347890 */ /* 0x000fe2000fffe0ff */
[----:B------:R-:W-:Y:S01]  /*4d30*/  UMOV UR50, URZ ;  /* 0x000000ff00327c82 */ /* 0x000fe20008000000 */
[----:B------:R-:W-:-:S04]  /*4d40*/  UMOV UR49, URZ ;  /* 0x000000ff00317c82 */ /* 0x000fc80008000000 */
[----:B------:R-:W1:Y:S08]  /*4d50*/  LDC.64 R24, c[0x0][0xb18] ;  /* 0x0002c600ff187b82 */ /* 0x000e700000000a00 */
[----:B------:R-:W1:Y:S08]  /*4d60*/  LDC.64 R22, c[0x0][0xb28] ;  /* 0x0002ca00ff167b82 */ /* 0x000e700000000a00 */
[----:B------:R-:W1:Y:S01]  /*4d70*/  LDC.64 R54, c[0x0][0x8b0] ;  /* 0x00022c00ff367b82 */ /* 0x000e620000000a00 */
[----:B---3--:R-:W-:-:S07]  /*4d80*/  IMAD.IADD R32, R0, 0x1, R32 ;  /* 0x0000000100207824 */ /* 0x008fce00078e0220 */
[----:B------:R-:W3:Y:S08]  /*4d90*/  LDC.64 R52, c[0x0][0x8a8] ;  /* 0x00022a00ff347b82 */ /* 0x000ef00000000a00 */
[----:B--2-4-:R-:W1:Y:S02]  /*4da0*/  LDC R62, c[0x0][0x374] ;  /* 0x0000dd00ff3e7b82 */ /* 0x014e640000000800 */
.L_x_109:
[----:B------:R-:W-:Y:S02]  /*4db0*/  LEA R0, R73, UR48, 0x3 ;  /* 0x0000003049007c11 */ /* 0x000fe4000f8e18ff */
[----:B------:R-:W-:Y:S02]  /*4dc0*/  SHF.L.U32 R2, R67, 0x1f, RZ ;  /* 0x0000001f43027819 */ /* 0x000fe400000006ff */
[----:B-1----:R-:W-:Y:S02]  /*4dd0*/  LEA R16, R73, UR48, 0x4 ;  /* 0x0000003049107c11 */ /* 0x002fe4000f8e20ff */
[----:B------:R-:W2:Y:S02]  /*4de0*/  SYNCS.PHASECHK.TRANS64.TRYWAIT P0, [R0+URZ+0x70], R2 ;  /* 0x00007002000075a7 */ /* 0x000ea400080011ff */
[----:B--2---:R-:W-:Y:S05]  /*4df0*/  @!P0 BRA `(.L_x_79) ;  /* 0x0000002800848947 */ /* 0x004fea0003800000 */
.L_x_149:
[----:B------:R-:W4:Y:S01]  /*4e00*/  LDC.64 R10, c[0x0][0xb10] ;  /* 0x0002c400ff0a7b82 */ /* 0x000f220000000a00 */
[----:B------:R-:W3:Y:S01]  /*4e10*/  LDS.128 R16, [R16+0x100] ;  /* 0x0001000010107984 */ /* 0x000ee20000000c00 */
[----:B-1----:R-:W-:Y:S01]  /*4e20*/  ISETP.NE.AND P1, PT, R27, 0x1, PT ;  /* 0x000000011b00780c */ /* 0x002fe20003f25270 */
[----:B--2---:R-:W-:Y:S01]  /*4e30*/  VIADD R0, R0, 0x80 ;  /* 0x0000008000007836 */ /* 0x004fe20000000000 */
[----:B------:R-:W-:Y:S04]  /*4e40*/  ISETP.GE.AND P0, PT, R26, 0x1, PT ;  /* 0x000000011a00780c */ /* 0x000fe80003f06270 */
[----:B------:R-:W1:Y:S01]  /*4e50*/  LDC.64 R8, c[0x0][0xb18] ;  /* 0x0002c600ff087b82 */ /* 0x000e620000000a00 */
[----:B------:R-:W-:Y:S01]  /*4e60*/  PRMT R0, RZ, 0x654, R0 ;  /* 0x00000654ff007816 */ /* 0x000fe20000000000 */
[----:B------:R-:W-:Y:S01]  /*4e70*/  @!PT LDS RZ, [RZ] ;  /* 0x00000000fffff984 */ /* 0x000fe20000000800 */
[----:B------:R-:W-:Y:S01]  /*4e80*/  @!PT LDS RZ, [RZ] ;  /* 0x00000000fffff984 */ /* 0x000fe20000000800 */
[----:B------:R-:W-:Y:S01]  /*4e90*/  @!PT LDS RZ, [RZ] ;  /* 0x00000000fffff984 */ /* 0x000fe20000000800 */
[----:B------:R-:W-:Y:S01]  /*4ea0*/  @!PT LDS RZ, [RZ] ;  /* 0x00000000fffff984 */ /* 0x000fe20000000800 */
[----:B------:R2:W-:Y:S06]  /*4eb0*/  MEMBAR.ALL.CTA ;  /* 0x0000000000007992 */ /* 0x0005ec0000008000 */
[----:B--2---:R-:W2:Y:S01]  /*4ec0*/  FENCE.VIEW.ASYNC.S ;  /* 0x00000000000073c6 */ /* 0x004ea20000000000 */
[----:B------:R-:W1:Y:S08]  /*4ed0*/  @!P1 LDC R12, c[0x0][0xb20] ;  /* 0x0002c800ff0c9b82 */ /* 0x000e700000000800 */
[----:B------:R-:W1:Y:S01]  /*4ee0*/  @!P1 LDC R7, c[0x0][0xb0c] ;  /* 0x0002c300ff079b82 */ /* 0x000e620000000800 */
[----:B--2---:R2:W-:Y:S01]  /*4ef0*/  SYNCS.ARRIVE.TRANS64.RED.A1T0 RZ, [R0+URZ], RZ ;  /* 0x000000ff00ff79a7 */ /* 0x0045e200081004ff */
[----:B---3--:R-:W-:Y:S04]  /*4f00*/  LOP3.LUT P4, RZ, R18, 0x1, RZ, 0xc0, !PT ;  /* 0x0000000112ff7812 */ /* 0x008fe8000788c0ff */
[----:B------:R-:W-:Y:S09]  /*4f10*/  P2R R71, PR, RZ, 0x10 ;  /* 0x00000010ff477803 */ /* 0x000ff20000000000 */
[----:B------:R-:W-:Y:S02]  /*4f20*/  @P4 MOV R30, R16 ;  /* 0x00000010001e4202 */ /* 0x000fe40000000f00 */
[----:B------:R-:W-:Y:S01]  /*4f30*/  @P4 LOP3.LUT R29, R17, 0xffff, RZ, 0xc0, !PT ;  /* 0x0000ffff111d4812 */ /* 0x000fe200078ec0ff */
[----:B--2-4-:R-:W-:Y:S06]  /*4f40*/  @!P0 BRA `(.L_x_80) ;  /* 0x0000000000a48947 */ /* 0x014fec0003800000 */
[----:B------:R-:W-:Y:S01]  /*4f50*/  IMAD.HI.U32 R0, R62, R25, RZ ;  /* 0x000000193e007227 */ /* 0x000fe200078e00ff */
[----:B------:R-:W-:Y:S02]  /*4f60*/  ISETP.NE.AND P0, PT, R24, 0x1, PT ;  /* 0x000000011800780c */ /* 0x000fe40003f05270 */
[----:B------:R-:W-:Y:S01]  /*4f70*/  ISETP.NE.AND P2, PT, R26, 0x1, PT ;  /* 0x000000011a00780c */ /* 0x000fe20003f45270 */
[----:B------:R-:W-:Y:S01]  /*4f80*/  IMAD.HI.U32 R4, R63, R56, RZ ;  /* 0x000000383f047227 */ /* 0x000fe200078e00ff */
[----:B------:R-:W-:Y:S02]  /*4f90*/  SHF.R.U32.HI R0, RZ, R61, R0 ;  /* 0x0000003dff007219 */ /* 0x000fe40000011600 */
[----:B------:R-:W-:Y:S01]  /*4fa0*/  ISETP.NE.AND P3, PT, R28, 0x1, PT ;  /* 0x000000011c00780c */ /* 0x000fe20003f65270 */
[----:B------:R-:W-:Y:S01]  /*4fb0*/  IMAD.HI.U32 R6, R29, R25, RZ ;  /* 0x000000191d067227 */ /* 0x000fe200078e00ff */
[-C--:B------:R-:W-:Y:S02]  /*4fc0*/  SHF.R.U32.HI R4, RZ, R57.reuse, R4 ;  /* 0x00000039ff047219 */ /* 0x080fe40000011604 */
[----:B------:R-:W-:Y:S01]  /*4fd0*/  SEL R0, R62, R0, !P0 ;  /* 0x000000003e007207 */ /* 0x000fe20004000000 */
[----:B------:R-:W-:Y:S01]  /*4fe0*/  IMAD.HI.U32 R5, R30, R56, RZ ;  /* 0x000000381e057227 */ /* 0x000fe200078e00ff */
[----:B------:R-:W-:Y:S03]  /*4ff0*/  SEL R4, R63, R4, !P3 ;  /* 0x000000043f047207 */ /* 0x000fe60005800000 */
[-C--:B------:R-:W-:Y:S01]  /*5000*/  IMAD.HI.U32 R3, R0, R22.reuse, RZ ;  /* 0x0000001600037227 */ /* 0x080fe200078e00ff */
[----:B------:R-:W-:Y:S03]  /*5010*/  SHF.R.U32.HI R5, RZ, R57, R5 ;  /* 0x00000039ff057219 */ /* 0x000fe60000011605 */
[----:B------:R-:W-:Y:S01]  /*5020*/  IMAD.HI.U32 R2, R4, R22, RZ ;  /* 0x0000001604027227 */ /* 0x000fe200078e00ff */
[----:B------:R-:W-:Y:S02]  /*5030*/  @P2 SHF.R.U32.HI R0, RZ, R23, R3 ;  /* 0x00000017ff002219 */ /* 0x000fe40000011603 */
[----:B------:R-:W-:Y:S02]  /*5040*/  SHF.R.U32.HI R3, RZ, R61, R6 ;  /* 0x0000003dff037219 */ /* 0x000fe40000011606 */
[----:B------:R-:W-:Y:S01]  /*5050*/  @P2 SHF.R.U32.HI R4, RZ, R23, R2 ;  /* 0x00000017ff042219 */ /* 0x000fe20000011602 */
[----:B------:R-:W-:Y:S01]  /*5060*/  IMAD R0, R26, R0, RZ ;  /* 0x000000001a007224 */ /* 0x000fe200078e02ff */
[----:B------:R-:W-:Y:S02]  /*5070*/  SEL R3, R29, R3, !P0 ;  /* 0x000000031d037207 */ /* 0x000fe40004000000 */
[----:B------:R-:W-:Y:S01]  /*5080*/  SEL R2, R30, R5, !P3 ;  /* 0x000000051e027207 */ /* 0x000fe20005800000 */
[----:B------:R-:W-:Y:S01]  /*5090*/  IMAD R5, R26, R4, RZ ;  /* 0x000000041a057224 */ /* 0x000fe200078e02ff */
[C---:B------:R-:W-:Y:S01]  /*50a0*/  ISETP.GE.AND P0, PT, R3.reuse, R0, PT ;  /* 0x000000000300720c */ /* 0x040fe20003f06270 */
[C---:B------:R-:W-:Y:S03]  /*50b0*/  IMAD.HI.U32 R0, R3.reuse, R22, RZ ;  /* 0x0000001603007227 */ /* 0x040fe600078e00ff */
[C---:B------:R-:W-:Y:S02]  /*50c0*/  ISETP.GE.OR P0, PT, R2.reuse, R5, P0 ;  /* 0x000000050200720c */ /* 0x040fe40000706670 */
[----:B------:R-:W-:Y:S04]  /*50d0*/  SHF.R.U32.HI R0, RZ, R23, R0 ;  /* 0x00000017ff007219 */ /* 0x000fe80000011600 */
[C---:B------:R-:W-:Y:S05]  /*50e0*/  SEL R6, R3.reuse, R0, !P2 ;  /* 0x0000000003067207 */ /* 0x040fea0005000000 */
        /* <DEDUP_REMOVED lines=14> */
[----:B------:R-:W-:Y:S07]  /*51d0*/  IMAD R29, R3, R24, R29 ;  /* 0x00000018031d7224 */ /* 0x000fee00078e021d */
.L_x_80:
[----:B-1----:R-:W-:Y:S01]  /*51e0*/  @!P1 ISETP.NE.AND P0, PT, R8, 0x1, PT ;  /* 0x000000010800980c */ /* 0x002fe20003f05270 */
[----:B------:R-:W-:Y:S01]  /*51f0*/  @!P1 IMAD.HI.U32 R0, R30, R10, RZ ;  /* 0x0000000a1e009227 */ /* 0x000fe200078e00ff */
[----:B------:R-:W-:Y:S01]  /*5200*/  @!P1 ISETP.NE.AND P2, PT, R7, 0x1, PT ;  /* 0x000000010700980c */ /* 0x000fe20003f45270 */
[----:B------:R-:W-:Y:S01]  /*5210*/  ULOP3.LUT UP0, URZ, UR52, 0x1b0, URZ, 0xc0, !UPT ;  /* 0x000001b034ff7892 */ /* 0x000fe2000f80c0ff */
[----:B------:R-:W-:Y:S01]  /*5220*/  R2UR UR42, R21 ;  /* 0x00000000152a72ca */ /* 0x000fe200000e0000 */
[----:B------:R-:W-:Y:S01]  /*5230*/  @!P1 IMAD.HI.U32 R2, R29, R9, RZ ;  /* 0x000000091d029227 */ /* 0x000fe200078e00ff */
[----:B------:R-:W-:Y:S02]  /*5240*/  @!P1 SHF.R.U32.HI R0, RZ, R11, R0 ;  /* 0x0000000bff009219 */ /* 0x000fe40000011600 */
[----:B------:R-:W-:Y:S01]  /*5250*/  R2UR UR41, R20 ;  /* 0x00000000142972ca */ /* 0x000fe200000e0000 */
[----:B------:R-:W-:Y:S01]  /*5260*/  VIADD R73, R73, 0x1 ;  /* 0x0000000149497836 */ /* 0x000fe20000000000 */
[----:B------:R-:W-:Y:S02]  /*5270*/  @!P1 SHF.R.U32.HI R2, RZ, R12, R2 ;  /* 0x0000000cff029219 */ /* 0x000fe40000011602 */
[----:B------:R-:W-:Y:S02]  /*5280*/  @!P1 SEL R3, R30, R0, !P2 ;  /* 0x000000001e039207 */ /* 0x000fe40005000000 */
[----:B------:R-:W-:Y:S02]  /*5290*/  @!P1 SEL R2, R29, R2, !P0 ;  /* 0x000000021d029207 */ /* 0x000fe40004000000 */
[----:B------:R-:W-:Y:S01]  /*52a0*/  @P4 SHF.R.U32.HI R66, RZ, 0x10, R17 ;  /* 0x00000010ff424819 */ /* 0x000fe20000011611 */
[----:B------:R-:W-:Y:S02]  /*52b0*/  USHF.L.U32 UR42, UR42, 0x6, URZ ;  /* 0x000000062a2a7899 */ /* 0x000fe400080006ff */
[----:B------:R-:W-:Y:S02]  /*52c0*/  @!P1 IMAD.IADD R0, R2, 0x1, -R3 ;  /* 0x0000000102009824 */ /* 0x000fe400078e0a03 */
[----:B------:R-:W-:Y:S01]  /*52d0*/  @!P1 IMAD.IADD R2, R3, 0x1, -R2 ;  /* 0x0000000103029824 */ /* 0x000fe200078e0a02 */
[----:B------:R-:W-:Y:S01]  /*52e0*/  USHF.L.U32 UR41, UR41, 0x6, URZ ;  /* 0x0000000629297899 */ /* 0x000fe200080006ff */
[----:B------:R-:W-:Y:S02]  /*52f0*/  @!P1 IMAD R30, R0, R7, R30 ;  /* 0x00000007001e9224 */ /* 0x000fe400078e021e */
[----:B------:R-:W-:Y:S01]  /*5300*/  @!P1 IMAD R29, R2, R8, R29 ;  /* 0x00000008021d9224 */ /* 0x000fe200078e021d */
[----:B------:R-:W-:Y:S08]  /*5310*/  BRA.U !UP0, `(.L_x_81) ;  /* 0x00000001087c7547 */ /* 0x000ff0000b800000 */
[----:B------:R-:W1:Y:S01]  /*5320*/  LDCU.64 UR8, c[0x4][0x80] ;  /* 0x01001000ff0877ac */ /* 0x000e620008000a00 */
[----:B------:R-:W-:Y:S01]  /*5330*/  MOV R2, 0x0 ;  /* 0x0000000000027802 */ /* 0x000fe20000000f00 */
[----:B------:R-:W-:Y:S02]  /*5340*/  HFMA2 R12, -RZ, RZ, 0, 5.9604644775390625e-08 ;  /* 0x00000001ff0c7431 */ /* 0x000fe400000001ff */
[----:B------:R-:W-:Y:S01]  /*5350*/  IMAD.MOV.U32 R8, RZ, RZ, 0x70 ;  /* 0x00000070ff087424 */ /* 0x000fe200078e00ff */
[----:B------:R2:W3:Y:S01]  /*5360*/  LDC.64 R14, c[0x4][R2] ;  /* 0x01000000020e7b82 */ /* 0x0004e20000000a00 */
[----:B------:R-:W4:Y:S01]  /*5370*/  LDCU.64 UR6, c[0x4][0x88] ;  /* 0x01001100ff0677ac */ /* 0x000f220008000a00 */
[----:B------:R-:W-:Y:S01]  /*5380*/  IMAD.MOV.U32 R13, RZ, RZ, RZ ;  /* 0x000000ffff0d7224 */ /* 0x000fe200078e00ff */
[----:B------:R-:W2:Y:S01]  /*5390*/  LDCU.64 UR4, c[0x4][0x8] ;  /* 0x01000100ff0477ac */ /* 0x000ea20008000a00 */
[----:B-1----:R-:W-:Y:S01]  /*53a0*/  MOV R5, UR9 ;  /* 0x0000000900057c02 */ /* 0x002fe20008000f00 */
[----:B------:R-:W-:Y:S01]  /*53b0*/  IMAD.U32 R4, RZ, RZ, UR8 ;  /* 0x00000008ff047e24 */ /* 0x000fe2000f8e00ff */
[----:B----4-:R-:W-:Y:S01]  /*53c0*/  MOV R7, UR7 ;  /* 0x0000000700077c02 */ /* 0x010fe20008000f00 */
[----:B------:R-:W-:Y:S01]  /*53d0*/  IMAD.U32 R6, RZ, RZ, UR6 ;  /* 0x00000006ff067e24 */ /* 0x000fe2000f8e00ff */
[----:B--2---:R-:W-:Y:S01]  /*53e0*/  MOV R11, UR5 ;  /* 0x00000005000b7c02 */ /* 0x004fe20008000f00 */
[----:B------:R-:W-:Y:S02]  /*53f0*/  IMAD.U32 R10, RZ, RZ, UR4 ;  /* 0x00000004ff0a7e24 */ /* 0x000fe4000f8e00ff */
[----:B------:R-:W-:Y:S07]  /*5400*/  LEPC R20, `(.L_x_82) ;  /* 0x000000001014794e */ /* 0x000fee0000000000 */
[----:B---3-5:R-:W-:Y:S05]  /*5410*/  CALL.ABS.NOINC R14 ;  /* 0x000000000e007343 */ /* 0x028fea0003c00000 */
.L_x_82:
[----:B------:R-:W1:Y:S01]  /*5420*/  LDCU.64 UR8, c[0x4][0x80] ;  /* 0x01001000ff0877ac */ /* 0x000e620008000a00 */
[----:B------:R-:W2:Y:S01]  /*5430*/  LDC.64 R2, c[0x4][R2] ;  /* 0x0100000002027b82 */ /* 0x000ea20000000a00 */
[----:B------:R-:W-:Y:S02]  /*5440*/  HFMA2 R12, -RZ, RZ, 0, 5.9604644775390625e-08 ;  /* 0x00000001ff0c7431 */ /* 0x000fe400000001ff */
[----:B------:R-:W-:Y:S02]  /*5450*/  IMAD.MOV.U32 R8, RZ, RZ, 0x70 ;  /* 0x00000070ff087424 */ /* 0x000fe400078e00ff */
[----:B------:R-:W-:Y:S01]  /*5460*/  IMAD.MOV.U32 R13, RZ, RZ, RZ ;  /* 0x000000ffff0d7224 */ /* 0x000fe200078e00ff */
[----:B------:R-:W3:Y:S01]  /*5470*/  LDCU.64 UR6, c[0x4][0x88] ;  /* 0x01001100ff0677ac */ /* 0x000ee20008000a00 */
[----:B------:R-:W4:Y:S01]  /*5480*/  LDCU.64 UR4, c[0x4][0x8] ;  /* 0x01000100ff0477ac */ /* 0x000f220008000a00 */
[----:B-1----:R-:W-:Y:S02]  /*5490*/  MOV R4, UR8 ;  /* 0x0000000800047c02 */ /* 0x002fe40008000f00 */
[----:B------:R-:W-:Y:S02]  /*54a0*/  MOV R5, UR9 ;  /* 0x0000000900057c02 */ /* 0x000fe40008000f00 */
[----:B---3--:R-:W-:Y:S01]  /*54b0*/  MOV R7, UR7 ;  /* 0x0000000700077c02 */ /* 0x008fe20008000f00 */
[----:B------:R-:W-:Y:S01]  /*54c0*/  IMAD.U32 R6, RZ, RZ, UR6 ;  /* 0x00000006ff067e24 */ /* 0x000fe2000f8e00ff */
[----:B----4-:R-:W-:Y:S01]  /*54d0*/  MOV R11, UR5 ;  /* 0x00000005000b7c02 */ /* 0x010fe20008000f00 */
[----:B------:R-:W-:Y:S02]  /*54e0*/  IMAD.U32 R10, RZ, RZ, UR4 ;  /* 0x00000004ff0a7e24 */ /* 0x000fe4000f8e00ff */
[----:B------:R-:W-:Y:S07]  /*54f0*/  LEPC R20, `(.L_x_81) ;  /* 0x000000001014794e */ /* 0x000fee0000000000 */
[----:B--2---:R-:W-:Y:S05]  /*5500*/  CALL.ABS.NOINC R2 ;  /* 0x0000000002007343 */ /* 0x004fea0003c00000 */
.L_x_81:
[----:B------:R-:W-:Y:S01]  /*5510*/  ISETP.NE.U32.AND P4, PT, R54, RZ, PT ;  /* 0x000000ff3600720c */ /* 0x000fe20003f85070 */
[----:B------:R-:W-:Y:S01]  /*5520*/  UISETP.NE.AND UP2, UPT, UR53, URZ, UPT ;  /* 0x000000ff3500728c */ /* 0x000fe2000bf45270 */
[----:B------:R-:W-:Y:S01]  /*5530*/  ISETP.NE.U32.AND P2, PT, RZ, UR38, PT ;  /* 0x00000026ff007c0c */ /* 0x000fe2000bf45070 */
[----:B------:R-:W-:Y:S01]  /*5540*/  UISETP.NE.U32.AND UP1, UPT, UR44, URZ, UPT ;  /* 0x000000ff2c00728c */ /* 0x000fe2000bf25070 */
[----:B------:R-:W-:Y:S01]  /*5550*/  ISETP.NE.AND.EX P4, PT, R55, RZ, PT, P4 ;  /* 0x000000ff3700720c */ /* 0x000fe20003f85340 */
[----:B------:R-:W-:Y:S01]  /*5560*/  UPLOP3.LUT UP0, UPT, UPT, UPT, UPT, 0x40, 0x4 ;  /* 0x000000000004789c */ /* 0x000fe20003f0e870 */
[----:B------:R-:W-:Y:S01]  /*5570*/  ISETP.NE.AND.EX P2, PT, RZ, UR39, PT, P2 ;  /* 0x00000027ff007c0c */ /* 0x000fe2000bf45320 */
[----:B------:R-:W-:Y:S01]  /*5580*/  UISETP.NE.AND.EX UP1, UPT, UR45, URZ, UPT, UP1 ;  /* 0x000000ff2d00728c */ /* 0x000fe2000bf25310 */
[----:B------:R-:W-:Y:S04]  /*5590*/  PLOP3.LUT P1, PT, PT, PT, UP2, 0x80, 0x8 ;  /* 0x000000000008781c */ /* 0x000fe80003f2f028 */
[----:B------:R-:W-:Y:S06]  /*55a0*/  @UP2 UPLOP3.LUT UP0, UPT, UPT, UPT, UP1, 0x80, 0x8 ;  /* 0x000000000008289c */ /* 0x000fec0003f0f010 */
[----:B------:R-:W-:Y:S01]  /*55b0*/  PLOP3.LUT P0, PT, PT, PT, UP0, 0x80, 0x8 ;  /* 0x000000000008781c */ /* 0x000fe20003f0f008 */
[----:B------:R-:W-:Y:S01]  /*55c0*/  @!UPT UIADD3 URZ, UPT, UPT, URZ, URZ, URZ ;  /* 0x000000fffffff290 */ /* 0x000fe2000fffe0ff */
[----:B------:R-:W-:Y:S11]  /*55d0*/  BRA.U !UP1, `(.L_x_83) ;  /* 0x0000000109387547 */ /* 0x000ff6000b800000 */
[----:B------:R-:W-:Y:S01]  /*55e0*/  UISETP.NE.U32.AND UP0, UPT, UR38, URZ, UPT ;  /* 0x000000ff2600728c */ /* 0x000fe2000bf05070 */
[----:B------:R-:W-:Y:S02]  /*55f0*/  HFMA2 R0, -RZ, RZ, 0, 5.9604644775390625e-08 ;  /* 0x00000001ff007431 */ /* 0x000fe400000001ff */
[----:B------:R-:W-:Y:S01]  /*5600*/  IMAD.MOV.U32 R60, RZ, RZ, 0x1 ;  /* 0x00000001ff3c7424 */ /* 0x000fe200078e00ff */
[----:B------:R-:W-:Y:S06]  /*5610*/  UISETP.NE.AND.EX UP0, UPT, UR39, URZ, UPT, UP0 ;  /* 0x000000ff2700728c */ /* 0x000fec000bf05300 */
[----:B------:R-:W-:Y:S05]  /*5620*/  PLOP3.LUT P3, PT, PT, PT, UP0, 0x80, 0x8 ;  /* 0x000000000008781c */ /* 0x000fea0003f6f008 */
[----:B------:R-:W1:Y:S01]  /*5630*/  @UP0 LDCU.64 UR6, c[0x0][0x888] ;  /* 0x00011100ff0607ac */ /* 0x000e620008000a00 */
[----:B------:R-:W-:Y:S07]  /*5640*/  @UP0 UIMAD UR4, UR36, UR44, URZ ;  /* 0x0000002c240402a4 */ /* 0x000fee000f8e02ff */
[----:B------:R-:W-:Y:S01]  /*5650*/  @!P3 PRMT R60, R0, 0x7610, R60 ;  /* 0x00007610003cb816 */ /* 0x000fe2000000003c */
[----:B-1----:R-:W-:Y:S03]  /*5660*/  @UP0 UIMAD.WIDE UR6, UR4, 0x4, UR6 ;  /* 0x00000004040608a5 */ /* 0x002fe6000f8e0206 */
[----:B------:R-:W1:Y:S03]  /*5670*/  @!UP0 LDCU UR4, c[0x0][0x880] ;  /* 0x00011000ff0487ac */ /* 0x000e660008000800 */
[----:B------:R-:W-:Y:S01]  /*5680*/  IMAD.U32 R2, RZ, RZ, UR6 ;  /* 0x00000006ff027e24 */ /* 0x000fe2000f8e00ff */
[----:B------:R-:W-:Y:S05]  /*5690*/  MOV R3, UR7 ;  /* 0x0000000700037c02 */ /* 0x000fea0008000f00 */
[----:B-----5:R2:W5:Y:S02]  /*56a0*/  @P3 LDG.E R35, desc[UR46][R2.64] ;  /* 0x0000002e02233981 */ /* 0x020564000c1e1900 */
[----:B-12---:R-:W-:Y:S02]  /*56b0*/  @!P3 IMAD.U32 R35, RZ, RZ, UR4 ;  /* 0x00000004ff23be24 */ /* 0x006fe4000f8e00ff */
.L_x_83:
[----:B------:R-:W-:Y:S05]  /*56c0*/  @!P4 BRA `(.L_x_84) ;  /* 0x000000000020c947 */ /* 0x000fea0003800000 */
[----:B------:R-:W-:Y:S04]  /*56d0*/  ISETP.NE.U32.AND P3, PT, R52, RZ, PT ;  /* 0x000000ff3400720c */ /* 0x000fe80003f65070 */
[----:B------:R-:W-:Y:S11]  /*56e0*/  ISETP.NE.AND.EX P3, PT, R53, RZ, PT, P3 ;  /* 0x000000ff3500720c */ /* 0x000ff60003f65330 */
[----:B------:R-:W-:Y:S02]  /*56f0*/  @!UPT UIADD3 URZ, UPT, UPT, URZ, URZ, URZ ;  /* 0x000000fffffff290 */ /* 0x000fe4000fffe0ff */
[----:B------:R-:W1:Y:S01]  /*5700*/  @P3 LDC.64 R2, c[0x0][0x8a8] ;  /* 0x00022a00ff023b82 */ /* 0x000e620000000a00 */
[----:B------:R-:W-:Y:S04]  /*5710*/  @P3 IMAD R0, R54, UR36, RZ ;  /* 0x0000002436003c24 */ /* 0x000fe8000f8e02ff */
[----:B-1----:R-:W-:Y:S05]  /*5720*/  @P3 IMAD.WIDE R2, R0, 0x4, R2 ;  /* 0x0000000400023825 */ /* 0x002fea00078e0202 */
[----:B-----5:R1:W5:Y:S02]  /*5730*/  @P3 LDG.E R33, desc[UR46][R2.64] ;  /* 0x0000002e02213981 */ /* 0x020364000c1e1900 */
[----:B-1----:R-:W2:Y:S02]  /*5740*/  @!P3 LDC R33, c[0x0][0x8a0] ;  /* 0x00022800ff21bb82 */ /* 0x002ea40000000800 */
.L_x_84:
[----:B-----5:R-:W-:Y:S01]  /*5750*/  FSETP.NEU.AND P3, PT, R35, RZ, PT ;  /* 0x000000ff2300720b */ /* 0x020fe20003f6d000 */
[----:B------:R-:W-:Y:S01]  /*5760*/  IMAD.U32 R2, RZ, RZ, UR56 ;  /* 0x00000038ff027e24 */ /* 0x000fe2000f8e00ff */
[----:B------:R-:W-:Y:S01]  /*5770*/  SEL R5, RZ, 0xffffffff, P2 ;  /* 0xffffffffff057807 */ /* 0x000fe20001000000 */
[----:B------:R-:W-:Y:S01]  /*5780*/  ULOP3.LUT UR4, UR51, 0x1, URZ, 0x3c, !UPT ;  /* 0x0000000133047892 */ /* 0x000fe2000f8e3cff */
[----:B------:R-:W-:Y:S01]  /*5790*/  @P1 LOP3.LUT P2, RZ, R60, 0xff, RZ, 0xc0, !PT ;  /* 0x000000ff3cff1812 */ /* 0x000fe2000784c0ff */
[----:B------:R-:W-:Y:S01]  /*57a0*/  BSSY B1, `(.L_x_85) ;  /* 0x000003d000017945 */ /* 0x000fe20003800000 */
[----:B------:R-:W-:Y:S01]  /*57b0*/  @P1 SEL R0, RZ, 0xffffffff, P3 ;  /* 0xffffffffff001807 */ /* 0x000fe20001800000 */
[----:B------:R-:W-:Y:S01]  /*57c0*/  IMAD.MOV.U32 R47, RZ, RZ, 0x1 ;  /* 0x00000001ff2f7424 */ /* 0x000fe200078e00ff */
[----:B------:R-:W-:Y:S01]  /*57d0*/  LEA R2, R2, UR48, 0x3 ;  /* 0x0000003002027c11 */ /* 0x000fe2000f8e18ff */
[----:B------:R-:W-:Y:S01]  /*57e0*/  IMAD.U32 R45, RZ, RZ, UR4 ;  /* 0x00000004ff2d7e24 */ /* 0x000fe2000f8e00ff */
[----:B------:R-:W-:Y:S01]  /*57f0*/  @P0 SEL R0, R5, R0, !P2 ;  /* 0x0000000005000207 */ /* 0x000fe20005000000 */
[----:B------:R-:W-:Y:S01]  /*5800*/  IMAD.U32 R46, RZ, RZ, UR56 ;  /* 0x00000038ff2e7e24 */ /* 0x000fe2000f8e00ff */
[C---:B------:R-:W-:Y:S02]  /*5810*/  LEA R44, R31.reuse, UR48, 0x3 ;  /* 0x000000301f2c7c11 */ /* 0x040fe4000f8e18ff */
[----:B------:R-:W-:Y:S02]  /*5820*/  CS2R R50, SRZ ;  /* 0x0000000000327805 */ /* 0x000fe4000001ff00 */
[----:B------:R-:W-:Y:S02]  /*5830*/  @P1 LOP3.LUT R0, R0, 0x1, RZ, 0xc0, !PT ;  /* 0x0000000100001812 */ /* 0x000fe400078ec0ff */
[----:B------:R-:W-:Y:S02]  /*5840*/  CS2R R48, SRZ ;  /* 0x0000000000307805 */ /* 0x000fe4000001ff00 */
[----:B------:R-:W-:Y:S02]  /*5850*/  SHF.L.U32 R3, R68, 0x1f, RZ ;  /* 0x0000001f44037819 */ /* 0x000fe400000006ff */
[----:B------:R-:W-:Y:S02]  /*5860*/  CS2R R42, SRZ ;  /* 0x00000000002a7805 */ /* 0x000fe4000001ff00 */
[----:B------:R-:W-:Y:S02]  /*5870*/  ISETP.NE.U32.OR P5, PT, R0, 0x1, !P1 ;  /* 0x000000010000780c */ /* 0x000fe40004fa5470 */
[----:B------:R-:W-:Y:S02]  /*5880*/  CS2R R40, SRZ ;  /* 0x0000000000287805 */ /* 0x000fe4000001ff00 */
[----:B------:R-:W-:Y:S02]  /*5890*/  PLOP3.LUT P2, PT, PT, PT, UP1, 0x80, 0x8 ;  /* 0x000000000008781c */ /* 0x000fe40003f4f018 */
[----:B------:R-:W-:Y:S02]  /*58a0*/  LEA.HI R34, R31, R31, RZ, 0x1 ;  /* 0x0000001f1f227211 */ /* 0x000fe400078f08ff */
[----:B------:R-:W-:Y:S02]  /*58b0*/  LOP3.LUT P4, R72, R60, 0xff, RZ, 0xc0, !PT ;  /* 0x000000ff3c487812 */ /* 0x000fe4000788c0ff */
[----:B------:R-:W-:Y:S02]  /*58c0*/  SEL R4, RZ, 0xffffffff, P3 ;  /* 0xffffffffff047807 */ /* 0x000fe40001800000 */
[----:B------:R-:W-:Y:S02]  /*58d0*/  P2R R74, PR, RZ, 0x20 ;  /* 0x00000020ff4a7803 */ /* 0x000fe40000000000 */
[----:B------:R-:W-:Y:S03]  /*58e0*/  @P5 SHF.L.U32 R0, R45, 0x1f, RZ ;  /* 0x0000001f2d005819 */ /* 0x000fe600000006ff */
[----:B------:R-:W-:Y:S01]  /*58f0*/  @P2 SEL R4, R5, R4, !P4 ;  /* 0x0000000405042207 */ /* 0x000fe20006000000 */
[----:B------:R1:W3:Y:S03]  /*5900*/  @P5 SYNCS.PHASECHK.TRANS64.TRYWAIT P1, [R2+URZ+0x30], R0 ;  /* 0x00003000020055a7 */ /* 0x0002e600080211ff */
[----:B------:R-:W-:Y:S04]  /*5910*/  LOP3.LUT R4, R4, 0x1, RZ, 0xc0, !PT ;  /* 0x0000000104047812 */ /* 0x000fe800078ec0ff */
[----:B------:R-:W-:Y:S04]  /*5920*/  ISETP.NE.U32.AND P2, PT, R4, 0x1, PT ;  /* 0x000000010400780c */ /* 0x000fe80003f45070 */
[----:B------:R-:W-:Y:S01]  /*5930*/  P2R R76, PR, RZ, 0x4 ;  /* 0x00000004ff4c7803 */ /* 0x000fe20000000000 */
[----:B------:R4:W2:Y:S01]  /*5940*/  SYNCS.PHASECHK.TRANS64.TRYWAIT P0, [R44+URZ+0x90], R3 ;  /* 0x000090032c0075a7 */ /* 0x0008a200080011ff */
[C---:B-1----:R-:W-:Y:S01]  /*5950*/  IMAD.SHL.U32 R0, R34.reuse, 0x20, RZ ;  /* 0x0000002022007824 */ /* 0x042fe200078e00ff */
[----:B------:R-:W-:Y:S04]  /*5960*/  LOP3.LUT R34, R34, 0xffe, RZ, 0xc0, !PT ;  /* 0x00000ffe22227812 */ /* 0x000fe800078ec0ff */
[----:B------:R-:W-:Y:S01]  /*5970*/  LOP3.LUT R0, R0, 0xffffffc0, RZ, 0xc0, !PT ;  /* 0xffffffc000007812 */ /* 0x000fe200078ec0ff */
[----:B------:R-:W-:Y:S04]  /*5980*/  IMAD.IADD R34, R31, 0x1, -R34 ;  /* 0x000000011f227824 */ /* 0x000fe800078e0a22 */
[----:B------:R-:W-:Y:S04]  /*5990*/  IMAD.IADD R0, R32, 0x1, R0 ;  /* 0x0000000120007824 */ /* 0x000fe800078e0200 */
[----:B------:R-:W-:Y:S01]  /*59a0*/  IMAD R34, R34, 0x100000, R0 ;  /* 0x0010000022227824 */ /* 0x000fe200078e0200 */
[----:B---3--:R-:W-:Y:S01]  /*59b0*/  @P5 SEL R47, RZ, 0x1, !P1 ;  /* 0x00000001ff2f5807 */ /* 0x008fe20004800000 */
[----:B----4-:R-:W-:Y:S06]  /*59c0*/  @!P5 BRA `(.L_x_86) ;  /* 0x000000000068d947 */ /* 0x010fec0003800000 */
[----:B------:R-:W-:Y:S01]  /*59d0*/  HFMA2 R43, -RZ, RZ, 0, 0 ;  /* 0x00000000ff2b7431 */ /* 0x000fe200000001ff */
[----:B------:R-:W-:Y:S01]  /*59e0*/  ISETP.NE.AND P1, PT, R47, RZ, PT ;  /* 0x000000ff2f00720c */ /* 0x000fe20003f25270 */
[----:B------:R-:W-:Y:S01]  /*59f0*/  IMAD.U32 R0, RZ, RZ, UR56 ;  /* 0x00000038ff007e24 */ /* 0x000fe2000f8e00ff */
[----:B------:R-:W-:Y:S11]  /*5a00*/  BSSY B0, `(.L_x_87) ;  /* 0x0000005000007945 */ /* 0x000ff60003800000 */
[----:B------:R-:W-:Y:S05]  /*5a10*/  @P1 BRA `(.L_x_88) ;  /* 0x00000000000c1947 */ /* 0x000fea0003800000 */
[----:B------:R-:W-:Y:S04]  /*5a20*/  SHF.L.U32 R4, R45, 0x1f, RZ ;  /* 0x0000001f2d047819 */ /* 0x000fe800000006ff */
[----:B------:R-:W1:Y:S02]  /*5a30*/  SYNCS.PHASECHK.TRANS64.TRYWAIT P1, [R2+URZ+0x30], R4 ;  /* 0x00003004020075a7 */ /* 0x000e6400080211ff */
[----:B-1----:R-:W-:Y:S05]  /*5a40*/  @!P1 BRA `(.L_x_89) ;  /* 0x0000001c00849947 */ /* 0x002fea0003800000 */
.L_x_88:
[----:B------:R-:W-:Y:S05]  /*5a50*/  BSYNC B0 ;  /* 0x0000000000007941 */ /* 0x000fea0003800000 */
.L_x_87:
[----:B------:R-:W-:Y:S01]  /*5a60*/  ISETP.NE.AND P1, PT, R76, RZ, PT ;  /* 0x000000ff4c00720c */ /* 0x000fe20003f25270 */
[----:B------:R-:W-:Y:S01]  /*5a70*/  IMAD.MOV.U32 R42, RZ, RZ, RZ ;  /* 0x000000ffff2a7224 */ /* 0x000fe200078e00ff */
[----:B------:R-:W-:Y:S02]  /*5a80*/  CS2R R40, SRZ ;  /* 0x0000000000287805 */ /* 0x000fe4000001ff00 */
[----:B------:R-:W-:Y:S02]  /*5a90*/  CS2R R50, SRZ ;  /* 0x0000000000327805 */ /* 0x000fe4000001ff00 */
[----:B------:R-:W-:Y:S07]  /*5aa0*/  CS2R R48, SRZ ;  /* 0x0000000000307805 */ /* 0x000fee000001ff00 */
[----:B-1----:R-:W-:Y:S01]  /*5ab0*/  @P1 IMAD R2, R0, 0x800, R64 ;  /* 0x0000080000021824 */ /* 0x002fe200078e0240 */
[----:B------:R-:W-:Y:S05]  /*5ac0*/  @P1 WARPSYNC.ALL ;  /* 0x0000000000001948 */ /* 0x000fea0003800000 */
[----:B------:R-:W-:Y:S01]  /*5ad0*/  @P1 LEA R2, R2, UR48, 0x1 ;  /* 0x0000003002021c11 */ /* 0x000fe2000f8e08ff */
[----:B------:R-:W-:Y:S04]  /*5ae0*/  UIADD3 UR5, UPT, UPT, UR56, 0x1, URZ ;  /* 0x0000000138057890 */ /* 0x000fe8000fffe0ff */
[----:B------:R1:W3:Y:S01]  /*5af0*/  @P1 LDSM.16.M88.4 R40, [R2+0x200] ;  /* 0x000200000228183b */ /* 0x0002e20000000200 */
[----:B------:R-:W-:Y:S01]  /*5b00*/  UISETP.NE.AND UP0, UPT, UR5, 0x3, UPT ;  /* 0x000000030500788c */ /* 0x000fe2000bf05270 */
[----:B------:R-:W-:Y:S03]  /*5b10*/  @P1 IMAD R0, R69, 0x2, R2 ;  /* 0x0000000245001824 */ /* 0x000fe600078e0202 */
[----:B------:R-:W-:Y:S02]  /*5b20*/  USEL UR4, URZ, 0x1, UP0 ;  /* 0x00000001ff047887 */ /* 0x000fe40008000000 */
[----:B------:R1:W4:Y:S01]  /*5b30*/  @P1 LDSM.16.M88.4 R48, [R0+0x200] ;  /* 0x000200000030183b */ /* 0x0003220000000200 */
[----:B------:R-:W-:Y:S03]  /*5b40*/  USEL UR5, UR5, URZ, UP0 ;  /* 0x000000ff05057287 */ /* 0x000fe60008000000 */
[----:B------:R-:W-:Y:S03]  /*5b50*/  LOP3.LUT R45, R45, UR4, RZ, 0x3c, !PT ;  /* 0x000000042d2d7c12 */ /* 0x000fe6000f8e3cff */
[----:B------:R-:W-:Y:S02]  /*5b60*/  IMAD.U32 R46, RZ, RZ, UR5 ;  /* 0x00000005ff2e7e24 */ /* 0x000fe4000f8e00ff */
.L_x_86:
[----:B------:R-:W-:Y:S05]  /*5b70*/  BSYNC B1 ;  /* 0x0000000000017941 */ /* 0x000fea0003800000 */
.L_x_85:
[----:B-1----:R-:W-:Y:S04]  /*5b80*/  SHF.R.U32.HI R0, RZ, 0x15, R34 ;  /* 0x00000015ff007819 */ /* 0x002fe80000011622 */
[----:B------:R-:W-:Y:S01]  /*5b90*/  LOP3.LUT P1, RZ, R0, 0x3, R65, 0x48, !PT ;  /* 0x0000000300ff7812 */ /* 0x000fe20007824841 */
[----:B------:R-:W-:Y:S01]  /*5ba0*/  @!UPT UIADD3 URZ, UPT, UPT, URZ, URZ, URZ ;  /* 0x000000fffffff290 */ /* 0x000fe2000fffe0ff */
[----:B--2---:R-:W-:Y:S11]  /*5bb0*/  @P0 BRA `(.L_x_90) ;  /* 0x0000000000080947 */ /* 0x004ff60003800000 */
[----:B------:R-:W1:Y:S02]  /*5bc0*/  SYNCS.PHASECHK.TRANS64.TRYWAIT P0, [R44+URZ+0x90], R3 ;  /* 0x000090032c0075a7 */ /* 0x000e6400080011ff */
[----:B-1----:R-:W-:Y:S05]  /*5bd0*/  @!P0 BRA `(.L_x_91) ;  /* 0x0000001c00348947 */ /* 0x002fea0003800000 */
.L_x_90:
[----:B------:R-:W-:Y:S05]  /*5be0*/  @!P1 BRA `(.L_x_92) ;  /* 0x0000000000409947 */ /* 0x000fea0003800000 */
[----:B------:R-:W2:Y:S01]  /*5bf0*/  LDCU.64 UR8, c[0x4][0x70] ;  /* 0x01000e00ff0877ac */ /* 0x000ea20008000a00 */
[----:B-1----:R-:W-:Y:S01]  /*5c00*/  MOV R3, 0x0 ;  /* 0x0000000000037802 */ /* 0x002fe20000000f00 */
[----:B------:R-:W-:Y:S02]  /*5c10*/  HFMA2 R12, -RZ, RZ, 0, 5.9604644775390625e-08 ;  /* 0x00000001ff0c7431 */ /* 0x000fe400000001ff */
[----:B------:R-:W-:Y:S02]  /*5c20*/  IMAD.MOV.U32 R8, RZ, RZ, 0x192 ;  /* 0x00000192ff087424 */ /* 0x000fe400078e00ff */
[----:B------:R-:W-:Y:S01]  /*5c30*/  IMAD.MOV.U32 R13, RZ, RZ, RZ ;  /* 0x000000ffff0d7224 */ /* 0x000fe200078e00ff */
[----:B------:R-:W1:Y:S01]  /*5c40*/  LDCU.64 UR6, c[0x4][0x78] ;  /* 0x01000f00ff0677ac */ /* 0x000e620008000a00 */
[----:B------:R-:W3:Y:S01]  /*5c50*/  LDC.64 R2, c[0x4][R3] ;  /* 0x0100000003027b82 */ /* 0x000ee20000000a00 */
[----:B------:R-:W5:Y:S01]  /*5c60*/  LDCU.64 UR4, c[0x4][0x10] ;  /* 0x01000200ff0477ac */ /* 0x000f620008000a00 */
[----:B--2---:R-:W-:Y:S01]  /*5c70*/  MOV R5, UR9 ;  /* 0x0000000900057c02 */ /* 0x004fe20008000f00 */
[----:B------:R-:W-:Y:S01]  /*5c80*/  IMAD.U32 R4, RZ, RZ, UR8 ;  /* 0x00000008ff047e24 */ /* 0x000fe2000f8e00ff */
[----:B-1----:R-:W-:Y:S01]  /*5c90*/  MOV R7, UR7 ;  /* 0x0000000700077c02 */ /* 0x002fe20008000f00 */
[----:B------:R-:W-:Y:S01]  /*5ca0*/  IMAD.U32 R6, RZ, RZ, UR6 ;  /* 0x00000006ff067e24 */ /* 0x000fe2000f8e00ff */
[----:B-----5:R-:W-:Y:S01]  /*5cb0*/  MOV R11, UR5 ;  /* 0x00000005000b7c02 */ /* 0x020fe20008000f00 */
[----:B------:R-:W-:Y:S02]  /*5cc0*/  IMAD.U32 R10, RZ, RZ, UR4 ;  /* 0x00000004ff0a7e24 */ /* 0x000fe4000f8e00ff */
[----:B------:R-:W-:Y:S07]  /*5cd0*/  LEPC R20, `(.L_x_92) ;  /* 0x000000001014794e */ /* 0x000fee0000000000 */
[----:B---34-:R-:W-:Y:S05]  /*5ce0*/  CALL.ABS.NOINC R2 ;  /* 0x0000000002007343 */ /* 0x018fea0003c00000 */
.L_x_92:
[----:B-1-3--:R-:W-:Y:S01]  /*5cf0*/  SHF.L.U32 R3, R40, 0x10, RZ ;  /* 0x0000001028037819 */ /* 0x00afe200000006ff */
[----:B------:R-:W-:Y:S05]  /*5d00*/  WARPSYNC.ALL ;  /* 0x0000000000007948 */ /* 0x000fea0003800000 */
[----:B------:R-:W-:Y:S01]  /*5d10*/  R2UR UR4, R34 ;  /* 0x00000000220472ca */ /* 0x000fe200000e0000 */
[----:B------:R-:W-:Y:S01]  /*5d20*/  BSSY.RECONVERGENT B0, `(.L_x_93) ;  /* 0x0000050000007945 */ /* 0x000fe20003800200 */
[----:B------:R-:W-:Y:S02]  /*5d30*/  SHF.L.U32 R20, R42, 0x10, RZ ;  /* 0x000000102a147819 */ /* 0x000fe400000006ff */
[----:B------:R-:W-:Y:S02]  /*5d40*/  SHF.L.U32 R75, R69, 0x1, RZ ;  /* 0x00000001454b7819 */ /* 0x000fe400000006ff */
[----:B------:R-:W-:Y:S07]  /*5d50*/  ISETP.NE.AND P0, PT, R70, RZ, PT ;  /* 0x000000ff4600720c */ /* 0x000fee0003f05270 */
[----:B------:R-:W1:Y:S02]  /*5d60*/  LDTM.16dp256bit.x4 R4, tmem[UR4] ;  /* 0x00000004000479ee */ /* 0x000e640008120000 */
[C---:B-1----:R-:W-:Y:S01]  /*5d70*/  FMUL R0, R33.reuse, R4 ;  /* 0x0000000421007220 */ /* 0x042fe20000400000 */
[----:B------:R-:W-:Y:S01]  /*5d80*/  LOP3.LUT R4, R40, 0xffff0000, RZ, 0xc0, !PT ;  /* 0xffff000028047812 */ /* 0x000fe200078ec0ff */
[----:B------:R-:W-:Y:S01]  /*5d90*/  FMUL R2, R33, R5 ;  /* 0x0000000521027220 */ /* 0x000fe20000400000 */
[----:B------:R-:W-:Y:S01]  /*5da0*/  SHF.L.U32 R5, R41, 0x10, RZ ;  /* 0x0000001029057819 */ /* 0x000fe200000006ff */
[----:B------:R-:W-:Y:S01]  /*5db0*/  FFMA R0, R35, R3, R0 ;  /* 0x0000000323007223 */ /* 0x000fe20000000000 */
[----:B------:R-:W-:Y:S01]  /*5dc0*/  FMUL R3, R33, R6 ;  /* 0x0000000621037220 */ /* 0x000fe20000400000 */
[----:B------:R-:W-:Y:S01]  /*5dd0*/  LOP3.LUT R6, R41, 0xffff0000, RZ, 0xc0, !PT ;  /* 0xffff000029067812 */ /* 0x000fe200078ec0ff */
[----:B------:R-:W-:Y:S01]  /*5de0*/  FFMA R2, R35, R4, R2 ;  /* 0x0000000423027223 */ /* 0x000fe20000000002 */
[----:B------:R-:W-:Y:S01]  /*5df0*/  FMUL R7, R33, R7 ;  /* 0x0000000721077220 */ /* 0x000fe20000400000 */
[----:B------:R-:W-:Y:S01]  /*5e00*/  FFMA R3, R35, R5, R3 ;  /* 0x0000000523037223 */ /* 0x000fe20000000003 */
[C---:B------:R-:W-:Y:S01]  /*5e10*/  FMUL R4, R33.reuse, R8 ;  /* 0x0000000821047220 */ /* 0x040fe20000400000 */
[----:B------:R-:W-:Y:S01]  /*5e20*/  FMUL R5, R33, R9 ;  /* 0x0000000921057220 */ /* 0x000fe20000400000 */
[----:B------:R-:W-:Y:S01]  /*5e30*/  F2FP.BF16.F32.PACK_AB R36, R2, R0 ;  /* 0x000000000224723e */ /* 0x000fe200000010ff */
[C---:B------:R-:W-:Y:S01]  /*5e40*/  FFMA R7, R35.reuse, R6, R7 ;  /* 0x0000000623077223 */ /* 0x040fe20000000007 */
[----:B------:R-:W-:Y:S01]  /*5e50*/  LOP3.LUT R0, R42, 0xffff0000, RZ, 0xc0, !PT ;  /* 0xffff00002a007812 */ /* 0x000fe200078ec0ff */
[----:B------:R-:W-:Y:S01]  /*5e60*/  FFMA R4, R35, R20, R4 ;  /* 0x0000001423047223 */ /* 0x000fe20000000004 */
[----:B------:R-:W-:Y:S01]  /*5e70*/  SHF.L.U32 R2, R43, 0x10, RZ ;  /* 0x000000102b027819 */ /* 0x000fe200000006ff */
[----:B------:R-:W-:Y:S01]  /*5e80*/  FMUL R6, R33, R10 ;  /* 0x0000000a21067220 */ /* 0x000fe20000400000 */
[----:B------:R-:W-:Y:S01]  /*5e90*/  F2FP.BF16.F32.PACK_AB R37, R7, R3 ;  /* 0x000000030725723e */ /* 0x000fe200000010ff */
[----:B------:R-:W-:Y:S01]  /*5ea0*/  FFMA R5, R35, R0, R5 ;  /* 0x0000000023057223 */ /* 0x000fe20000000005 */
[----:B------:R-:W-:Y:S01]  /*5eb0*/  LOP3.LUT R3, R43, 0xffff0000, RZ, 0xc0, !PT ;  /* 0xffff00002b037812 */ /* 0x000fe200078ec0ff */
[----:B------:R-:W-:Y:S01]  /*5ec0*/  FFMA R6, R35, R2, R6 ;  /* 0x0000000223067223 */ /* 0x000fe20000000006 */
[C---:B----4-:R-:W-:Y:S01]  /*5ed0*/  SHF.L.U32 R7, R48.reuse, 0x10, RZ ;  /* 0x0000001030077819 */ /* 0x050fe200000006ff */
[C---:B------:R-:W-:Y:S01]  /*5ee0*/  FMUL R11, R33.reuse, R11 ;  /* 0x0000000b210b7220 */ /* 0x040fe20000400000 */
[----:B------:R-:W-:Y:S01]  /*5ef0*/  LOP3.LUT R0, R48, 0xffff0000, RZ, 0xc0, !PT ;  /* 0xffff000030007812 */ /* 0x000fe200078ec0ff */
[----:B------:R-:W-:Y:S01]  /*5f00*/  FMUL R8, R33, R12 ;  /* 0x0000000c21087220 */ /* 0x000fe20000400000 */
[----:B------:R-:W-:Y:S01]  /*5f10*/  SHF.L.U32 R2, R49, 0x10, RZ ;  /* 0x0000001031027819 */ /* 0x000fe200000006ff */
[----:B------:R-:W-:Y:S01]  /*5f20*/  FMUL R9, R33, R13 ;  /* 0x0000000d21097220 */ /* 0x000fe20000400000 */
[----:B------:R-:W-:Y:S01]  /*5f30*/  F2FP.BF16.F32.PACK_AB R38, R5, R4 ;  /* 0x000000040526723e */ /* 0x000fe200000010ff */
[C---:B------:R-:W-:Y:S01]  /*5f40*/  FFMA R11, R35.reuse, R3, R11 ;  /* 0x00000003230b7223 */ /* 0x040fe2000000000b */
[----:B------:R-:W-:Y:S01]  /*5f50*/  MOV R5, UR56 ;  /* 0x0000003800057c02 */ /* 0x000fe20008000f00 */
[----:B------:R-:W-:Y:S01]  /*5f60*/  FFMA R8, R35, R7, R8 ;  /* 0x0000000723087223 */ /* 0x000fe20000000008 */
[----:B------:R-:W-:Y:S01]  /*5f70*/  SHF.L.U32 R3, R51, 0x10, RZ ;  /* 0x0000001033037819 */ /* 0x000fe200000006ff */
[----:B------:R-:W-:Y:S01]  /*5f80*/  FFMA R9, R35, R0, R9 ;  /* 0x0000000023097223 */ /* 0x000fe20000000009 */
[----:B------:R-:W-:Y:S01]  /*5f90*/  LOP3.LUT R0, R49, 0xffff0000, RZ, 0xc0, !PT ;  /* 0xffff000031007812 */ /* 0x000fe200078ec0ff */
[----:B------:R-:W-:Y:S01]  /*5fa0*/  FMUL R10, R33, R14 ;  /* 0x0000000e210a7220 */ /* 0x000fe20000400000 */
[----:B------:R-:W-:Y:S01]  /*5fb0*/  LOP3.LUT R4, R51, 0xffff0000, RZ, 0xc0, !PT ;  /* 0xffff000033047812 */ /* 0x000fe200078ec0ff */
[C---:B------:R-:W-:Y:S01]  /*5fc0*/  FMUL R15, R33.reuse, R15 ;  /* 0x0000000f210f7220 */ /* 0x040fe20000400000 */
[----:B------:R-:W-:Y:S01]  /*5fd0*/  FMUL R12, R33, R16 ;  /* 0x00000010210c7220 */ /* 0x000fe20000400000 */
[C---:B------:R-:W-:Y:S01]  /*5fe0*/  FFMA R10, R35.reuse, R2, R10 ;  /* 0x00000002230a7223 */ /* 0x040fe2000000000a */
[C---:B------:R-:W-:Y:S01]  /*5ff0*/  LOP3.LUT R2, R50.reuse, 0xffff0000, RZ, 0xc0, !PT ;  /* 0xffff000032027812 */ /* 0x040fe200078ec0ff */
[----:B------:R-:W-:Y:S01]  /*6000*/  FFMA R15, R35, R0, R15 ;  /* 0x00000000230f7223 */ /* 0x000fe2000000000f */
[----:B------:R-:W-:Y:S01]  /*6010*/  SHF.L.U32 R0, R50, 0x10, RZ ;  /* 0x0000001032007819 */ /* 0x000fe200000006ff */
[C---:B------:R-:W-:Y:S01]  /*6020*/  FMUL R13, R33.reuse, R17 ;  /* 0x00000011210d7220 */ /* 0x040fe20000400000 */
[C---:B------:R-:W-:Y:S01]  /*6030*/  FMUL R14, R33.reuse, R18 ;  /* 0x00000012210e7220 */ /* 0x040fe20000400000 */
[----:B------:R-:W-:Y:S01]  /*6040*/  FMUL R19, R33, R19 ;  /* 0x0000001321137220 */ /* 0x000fe20000400000 */
[----:B------:R-:W-:Y:S01]  /*6050*/  LEA R5, R5, R64, 0xb ;  /* 0x0000004005057211 */ /* 0x000fe200078e58ff */
[C---:B------:R-:W-:Y:S01]  /*6060*/  FFMA R12, R35.reuse, R0, R12 ;  /* 0x00000000230c7223 */ /* 0x040fe2000000000c */
[C---:B------:R-:W-:Y:S01]  /*6070*/  FFMA R13, R35.reuse, R2, R13 ;  /* 0x00000002230d7223 */ /* 0x040fe2000000000d */
[C---:B------:R-:W-:Y:S01]  /*6080*/  FFMA R14, R35.reuse, R3, R14 ;  /* 0x00000003230e7223 */ /* 0x040fe2000000000e */
[----:B------:R-:W-:Y:S01]  /*6090*/  FFMA R19, R35, R4, R19 ;  /* 0x0000000423137223 */ /* 0x000fe20000000013 */
[----:B------:R-:W-:Y:S02]  /*60a0*/  F2FP.BF16.F32.PACK_AB R39, R11, R6 ;  /* 0x000000060b27723e */ /* 0x000fe400000010ff */
[----:B------:R-:W-:Y:S02]  /*60b0*/  LEA R5, R5, UR48, 0x1 ;  /* 0x0000003005057c11 */ /* 0x000fe4000f8e08ff */
[----:B------:R-:W-:Y:S02]  /*60c0*/  F2FP.BF16.F32.PACK_AB R8, R9, R8 ;  /* 0x000000080908723e */ /* 0x000fe400000010ff */
[----:B------:R-:W-:Y:S01]  /*60d0*/  F2FP.BF16.F32.PACK_AB R9, R15, R10 ;  /* 0x0000000a0f09723e */ /* 0x000fe200000010ff */
[----:B------:R1:W-:Y:S01]  /*60e0*/  STSM.16.M88.4 [R5+0x200], R36 ;  /* 0x0002002405007844 */ /* 0x0003e20000000200 */
[----:B------:R-:W-:Y:S02]  /*60f0*/  F2FP.BF16.F32.PACK_AB R10, R13, R12 ;  /* 0x0000000c0d0a723e */ /* 0x000fe400000010ff */
[----:B------:R-:W-:Y:S02]  /*6100*/  F2FP.BF16.F32.PACK_AB R11, R19, R14 ;  /* 0x0000000e130b723e */ /* 0x000fe400000010ff */
[----:B------:R-:W-:Y:S05]  /*6110*/  IADD3 R0, PT, PT, R75, 0x200, R5 ;  /* 0x000002004b007810 */ /* 0x000fea0007ffe005 */
[----:B------:R1:W-:Y:S01]  /*6120*/  STSM.16.M88.4 [R0], R8 ;  /* 0x0000000800007844 */ /* 0x0003e20000000200 */
[----:B------:R-:W-:Y:S01]  /*6130*/  @!PT LDS RZ, [RZ] ;  /* 0x00000000fffff984 */ /* 0x000fe20000000800 */
[----:B------:R-:W-:Y:S01]  /*6140*/  @!PT LDS RZ, [RZ] ;  /* 0x00000000fffff984 */ /* 0x000fe20000000800 */
[----:B------:R-:W-:Y:S01]  /*6150*/  @!PT LDS RZ, [RZ] ;  /* 0x00000000fffff984 */ /* 0x000fe20000000800 */
[----:B------:R-:W-:Y:S01]  /*6160*/  @!PT LDS RZ, [RZ] ;  /* 0x00000000fffff984 */ /* 0x000fe20000000800 */
[----:B------:R2:W-:Y:S07]  /*6170*/  MEMBAR.ALL.CTA ;  /* 0x0000000000007992 */ /* 0x0005ee0000008000 */
[----:B--2---:R-:W2:Y:S02]  /*6180*/  FENCE.VIEW.ASYNC.S ;  /* 0x00000000000073c6 */ /* 0x004ea40000000000 */
[----:B--2---:R-:W-:Y:S06]  /*6190*/  BAR.SYNC.DEFER_BLOCKING 0x1, 0x80 ;  /* 0x0042000000007b1d */ /* 0x004fec0000010000 */
[----:B------:R-:W-:Y:S05]  /*61a0*/  @P0 BRA `(.L_x_94) ;  /* 0x00000000001c0947 */ /* 0x000fea0003800000 */
[----:B------:R-:W-:Y:S02]  /*61b0*/  UIADD3 UR6, UP0, UPT, UR54, 0x680, URZ ;  /* 0x0000068036067890 */ /* 0x000fe4000ff1e0ff */
[----:B------:R-:W-:Y:S02]  /*61c0*/  ULEA UR4, UR56, UR48, 0xc ;  /* 0x0000003038047291 */ /* 0x000fe4000f8e60ff */
[----:B------:R-:W-:Y:S02]  /*61d0*/  UIADD3.X UR7, UPT, UPT, URZ, UR55, URZ, UP0, !UPT ;  /* 0x00000037ff077290 */ /* 0x000fe400087fe4ff */
[----:B------:R-:W-:Y:S01]  /*61e0*/  UIADD3 UR40, UPT, UPT, UR4, 0x200, URZ ;  /* 0x0000020004287890 */ /* 0x000fe2000fffe0ff */
[----:B------:R-:W-:Y:S08]  /*61f0*/  UMOV UR43, UR36 ;  /* 0x00000024002b7c82 */ /* 0x000ff00008000000 */
[----:B------:R2:W-:Y:S02]  /*6200*/  UTMASTG.3D [UR40], [UR6] ;  /* 0x00000028060073b5 */ /* 0x0005e40008010000 */
[----:B--2---:R0:W-:Y:S02]  /*6210*/  UTMACMDFLUSH ;  /* 0x00000000000079b7 */ /* 0x0041e40000000000 */
.L_x_94:
[----:B------:R-:W-:Y:S05]  /*6220*/  BSYNC.RECONVERGENT B0 ;  /* 0x0000000000007941 */ /* 0x000fea0003800200 */
.L_x_93:
[----:B------:R-:W-:Y:S01]  /*6230*/  UIADD3 UR40, UPT, UPT, UR56, 0x1, URZ ;  /* 0x0000000138287890 */ /* 0x000fe2000fffe0ff */
[----:B------:R-:W-:Y:S03]  /*6240*/  BSSY.RECONVERGENT B0, `(.L_x_95) ;  /* 0x0000005000007945 */ /* 0x000fe60003800200 */
[----:B------:R-:W-:Y:S04]  /*6250*/  UISETP.NE.AND UP0, UPT, UR40, 0x3, UPT ;  /* 0x000000032800788c */ /* 0x000fe8000bf05270 */
[----:B------:R-:W-:Y:S01]  /*6260*/  USEL UR43, UR40, URZ, UP0 ;  /* 0x000000ff282b7287 */ /* 0x000fe20008000000 */
[----:B------:R-:W-:Y:S11]  /*6270*/  @P0 BRA `(.L_x_96) ;  /* 0x0000000000040947 */ /* 0x000ff60003800000 */
[----:B------:R-:W-:Y:S04]  /*6280*/  DEPBAR.LE SB0, 0x1 ;  /* 0x000080400000791a */ /* 0x000fe80000000000 */
.L_x_96:
[----:B------:R-:W-:Y:S05]  /*6290*/  BSYNC.RECONVERGENT B0 ;  /* 0x0000000000007941 */ /* 0x000fea0003800200 */
.L_x_95:
[----:B------:R-:W-:Y:S01]  /*62a0*/  BAR.SYNC.DEFER_BLOCKING 0x1, 0x80 ;  /* 0x0042000000007b1d */ /* 0x000fe20000010000 */
[----:B------:R-:W-:Y:S01]  /*62b0*/  ISETP.NE.AND P1, PT, R74, RZ, PT ;  /* 0x000000ff4a00720c */ /* 0x000fe20003f25270 */
[----:B------:R-:W-:Y:S01]  /*62c0*/  UISETP.NE.AND UP0, UPT, UR50, URZ, UPT ;  /* 0x000000ff3200728c */ /* 0x000fe2000bf05270 */
[----:B------:R-:W-:Y:S11]  /*62d0*/  LEA R2, R46, UR48, 0x3 ;  /* 0x000000302e027c11 */ /* 0x000ff6000f8e18ff */
[----:B------:R-:W-:Y:S01]  /*62e0*/  @P1 SHF.L.U32 R3, R45, 0x1f, RZ ;  /* 0x0000001f2d031819 */ /* 0x000fe200000006ff */
[----:B------:R-:W-:Y:S06]  /*62f0*/  BRA.U !UP0, `(.L_x_97) ;  /* 0x0000000108247547 */ /* 0x000fec000b800000 */
[----:B------:R-:W-:Y:S01]  /*6300*/  IMAD.U32 R4, RZ, RZ, UR49 ;  /* 0x00000031ff047e24 */ /* 0x000fe2000f8e00ff */
[----:B-1----:R-:W-:Y:S01]  /*6310*/  MOV R0, UR37 ;  /* 0x0000002500007c02 */ /* 0x002fe20008000f00 */
[----:B------:R-:W-:Y:S03]  /*6320*/  UIADD3 UR49, UPT, UPT, UR49, 0x1, URZ ;  /* 0x0000000131317890 */ /* 0x000fe6000fffe0ff */
[----:B------:R-:W-:Y:S01]  /*6330*/  @P1 LEA R4, R4, UR48, 0x3 ;  /* 0x0000003004041c11 */ /* 0x000fe2000f8e18ff */
[----:B------:R-:W-:Y:S04]  /*6340*/  UISETP.NE.AND UP0, UPT, UR49, 0x3, UPT ;  /* 0x000000033100788c */ /* 0x000fe8000bf05270 */
[----:B------:R-:W-:Y:S01]  /*6350*/  @P1 VIADD R4, R4, 0x48 ;  /* 0x0000004804041836 */ /* 0x000fe20000000000 */
[----:B------:R-:W-:Y:S04]  /*6360*/  USEL UR49, UR49, URZ, UP0 ;  /* 0x000000ff31317287 */ /* 0x000fe80008000000 */
[----:B------:R-:W-:Y:S04]  /*6370*/  @P1 PRMT R0, R0, 0x654, R4 ;  /* 0x0000065400001816 */ /* 0x000fe80000000004 */
[----:B------:R2:W-:Y:S04]  /*6380*/  @P1 SYNCS.ARRIVE.TRANS64.RED.A1T0 RZ, [R0+URZ], RZ ;  /* 0x000000ff00ff19a7 */ /* 0x0005e800081004ff */
.L_x_97:
[----:B------:R-:W3:Y:S01]  /*6390*/  @P1 SYNCS.PHASECHK.TRANS64.TRYWAIT P0, [R2+URZ+0x30], R3 ;  /* 0x00003003020015a7 */ /* 0x000ee200080011ff */
[----:B------:R-:W-:Y:S01]  /*63a0*/  BSSY B1, `(.L_x_98) ;  /* 0x0000013000017945 */ /* 0x000fe20003800000 */
[----:B---3--:R-:W-:Y:S03]  /*63b0*/  @P1 SEL R47, RZ, 0x1, !P0 ;  /* 0x00000001ff2f1807 */ /* 0x008fe60004000000 */
[----:B------:R-:W-:Y:S05]  /*63c0*/  @!P1 BRA `(.L_x_99) ;  /* 0x0000000000409947 */ /* 0x000fea0003800000 */
[----:B------:R-:W-:Y:S01]  /*63d0*/  ISETP.NE.AND P1, PT, R76, RZ, PT ;  /* 0x000000ff4c00720c */ /* 0x000fe20003f25270 */
[----:B------:R-:W-:Y:S01]  /*63e0*/  BSSY B0, `(.L_x_100) ;  /* 0x0000009000007945 */ /* 0x000fe20003800000 */
[----:B------:R-:W-:Y:S11]  /*63f0*/  ISETP.NE.AND P0, PT, R47, RZ, PT ;  /* 0x000000ff2f00720c */ /* 0x000ff60003f05270 */
[----:B------:R-:W-:Y:S05]  /*6400*/  @P1 IMAD R3, R46, 0x800, R64 ;  /* 0x000008002e031824 */ /* 0x000fea00078e0240 */
[----:B------:R-:W-:Y:S05]  /*6410*/  @P1 LEA R3, R3, UR48, 0x1 ;  /* 0x0000003003031c11 */ /* 0x000fea000f8e08ff */
[----:B-12---:R-:W-:Y:S01]  /*6420*/  @P1 IMAD.IADD R0, R75, 0x1, R3 ;  /* 0x000000014b001824 */ /* 0x006fe200078e0203 */
[----:B------:R-:W-:Y:S06]  /*6430*/  @P0 BRA `(.L_x_101) ;  /* 0x00000000000c0947 */ /* 0x000fec0003800000 */
[----:B------:R-:W-:Y:S04]  /*6440*/  SHF.L.U32 R45, R45, 0x1f, RZ ;  /* 0x0000001f2d2d7819 */ /* 0x000fe800000006ff */
[----:B------:R-:W1:Y:S02]  /*6450*/  SYNCS.PHASECHK.TRANS64.TRYWAIT P0, [R2+URZ+0x30], R45 ;  /* 0x0000302d020075a7 */ /* 0x000e6400080011ff */
[----:B-1----:R-:W-:Y:S05]  /*6460*/  @!P0 BRA `(.L_x_102) ;  /* 0x0000001400248947 */ /* 0x002fea0003800000 */
.L_x_101:
[----:B------:R-:W-:Y:S05]  /*6470*/  BSYNC B0 ;  /* 0x0000000000007941 */ /* 0x000fea0003800000 */
.L_x_100:
[----:B------:R-:W-:Y:S11]  /*6480*/  ISETP.NE.AND P0, PT, R76, RZ, PT ;  /* 0x000000ff4c00720c */ /* 0x000ff60003f05270 */
[----:B------:R-:W-:Y:S02]  /*6490*/  @!UPT UIADD3 URZ, UPT, UPT, URZ, URZ, URZ ;  /* 0x000000fffffff290 */ /* 0x000fe4000fffe0ff */
[----:B------:R-:W-:Y:S05]  /*64a0*/  @P0 WARPSYNC.ALL ;  /* 0x0000000000000948 */ /* 0x000fea0003800000 */
[----:B------:R3:W4:Y:S04]  /*64b0*/  @P0 LDSM.16.M88.4 R40, [R3+0x200] ;  /* 0x000200000328083b */ /* 0x0007280000000200 */
[----:B------:R3:W2:Y:S02]  /*64c0*/  @P0 LDSM.16.M88.4 R48, [R0+0x200] ;  /* 0x000200000030083b */ /* 0x0006a40000000200 */
.L_x_99:
[----:B------:R-:W-:Y:S05]  /*64d0*/  BSYNC B1 ;  /* 0x0000000000017941 */ /* 0x000fea0003800000 */
.L_x_98:
[----:B-123--:R-:W-:Y:S05]  /*64e0*/  VIADD R0, R34, 0x20 ;  /* 0x0000002022007836 */ /* 0x00efea0000000000 */
[----:B------:R-:W-:Y:S04]  /*64f0*/  SHF.R.U32.HI R0, RZ, 0x15, R0 ;  /* 0x00000015ff007819 */ /* 0x000fe80000011600 */
[----:B------:R-:W-:Y:S11]  /*6500*/  LOP3.LUT P0, RZ, R0, 0x3, R65, 0x48, !PT ;  /* 0x0000000300ff7812 */ /* 0x000ff60007804841 */
[----:B------:R-:W-:Y:S02]  /*6510*/  @!UPT UIADD3 URZ, UPT, UPT, URZ, URZ, URZ ;  /* 0x000000fffffff290 */ /* 0x000fe4000fffe0ff */
[----:B------:R-:W-:Y:S05]  /*6520*/  @!P0 BRA `(.L_x_103) ;  /* 0x0000000000408947 */ /* 0x000fea0003800000 */
[----:B------:R-:W1:Y:S01]  /*6530*/  LDCU.64 UR8, c[0x4][0x70] ;  /* 0x01000e00ff0877ac */ /* 0x000e620008000a00 */
[----:B------:R-:W-:Y:S01]  /*6540*/  MOV R3, 0x0 ;  /* 0x0000000000037802 */ /* 0x000fe20000000f00 */
[----:B------:R-:W-:Y:S02]  /*6550*/  HFMA2 R12, -RZ, RZ, 0, 5.9604644775390625e-08 ;  /* 0x00000001ff0c7431 */ /* 0x000fe400000001ff */
[----:B------:R-:W-:Y:S02]  /*6560*/  IMAD.MOV.U32 R8, RZ, RZ, 0x192 ;  /* 0x00000192ff087424 */ /* 0x000fe400078e00ff */
[----:B------:R-:W-:Y:S01]  /*6570*/  IMAD.MOV.U32 R13, RZ, RZ, RZ ;  /* 0x000000ffff0d7224 */ /* 0x000fe200078e00ff */
[----:B------:R-:W2:Y:S01]  /*6580*/  LDCU.64 UR6, c[0x4][0x78] ;  /* 0x01000f00ff0677ac */ /* 0x000ea20008000a00 */
[----:B------:R-:W3:Y:S01]  /*6590*/  LDC.64 R2, c[0x4][R3] ;  /* 0x0100000003027b82 */ /* 0x000ee20000000a00 */
[----:B------:R-:W5:Y:S01]  /*65a0*/  LDCU.64 UR4, c[0x4][0x10] ;  /* 0x01000200ff0477ac */ /* 0x000f620008000a00 */
[----:B-1----:R-:W-:Y:S01]  /*65b0*/  MOV R5, UR9 ;  /* 0x0000000900057c02 */ /* 0x002fe20008000f00 */
[----:B------:R-:W-:Y:S01]  /*65c0*/  IMAD.U32 R4, RZ, RZ, UR8 ;  /* 0x00000008ff047e24 */ /* 0x000fe2000f8e00ff */
[----:B--2---:R-:W-:Y:S01]  /*65d0*/  MOV R7, UR7 ;  /* 0x0000000700077c02 */ /* 0x004fe20008000f00 */
[----:B------:R-:W-:Y:S01]  /*65e0*/  IMAD.U32 R6, RZ, RZ, UR6 ;  /* 0x00000006ff067e24 */ /* 0x000fe2000f8e00ff */
[----:B-----5:R-:W-:Y:S01]  /*65f0*/  MOV R11, UR5 ;  /* 0x00000005000b7c02 */ /* 0x020fe20008000f00 */
[----:B------:R-:W-:Y:S02]  /*6600*/  IMAD.U32 R10, RZ, RZ, UR4 ;  /* 0x00000004ff0a7e24 */ /* 0x000fe4000f8e00ff */
[----:B------:R-:W-:Y:S07]  /*6610*/  LEPC R20, `(.L_x_103) ;  /* 0x000000001014794e */ /* 0x000fee0000000000 */
[----:B---34-:R-:W-:Y:S05]  /*6620*/  CALL.ABS.NOINC R2 ;  /* 0x0000000002007343 */ /* 0x018fea0003c00000 */
.L_x_103:
[----:B------:R-:W-:Y:S01]  /*6630*/  ISETP.NE.AND P0, PT, R70, RZ, PT ;  /* 0x000000ff4600720c */ /* 0x000fe20003f05270 */
[----:B------:R-:W-:Y:S05]  /*6640*/  WARPSYNC.ALL ;  /* 0x0000000000007948 */ /* 0x000fea0003800000 */
[----:B------:R-:W-:Y:S01]  /*6650*/  R2UR UR4, R34 ;  /* 0x00000000220472ca */ /* 0x000fe200000e0000 */
[----:B------:R-:W-:Y:S01]  /*6660*/  BSSY.RECONVERGENT B0, `(.L_x_104) ;  /* 0x0000056000007945 */ /* 0x000fe20003800200 */
[C---:B----4-:R-:W-:Y:S02]  /*6670*/  SHF.L.U32 R20, R40.reuse, 0x10, RZ ;  /* 0x0000001028147819 */ /* 0x050fe400000006ff */
[----:B------:R-:W-:Y:S02]  /*6680*/  LOP3.LUT R21, R40, 0xffff0000, RZ, 0xc0, !PT ;  /* 0xffff000028157812 */ /* 0x000fe400078ec0ff */
[C---:B------:R-:W-:Y:S02]  /*6690*/  SHF.L.U32 R34, R41.reuse, 0x10, RZ ;  /* 0x0000001029227819 */ /* 0x040fe400000006ff */
[----:B------:R-:W-:Y:S02]  /*66a0*/  R2UR UR5, R44 ;  /* 0x000000002c0572ca */ /* 0x000fe400000e0000 */
[----:B------:R-:W-:Y:S02]  /*66b0*/  LOP3.LUT R36, R41, 0xffff0000, RZ, 0xc0, !PT ;  /* 0xffff000029247812 */ /* 0x000fe400078ec0ff */
[C---:B------:R-:W-:Y:S01]  /*66c0*/  SHF.L.U32 R37, R42.reuse, 0x10, RZ ;  /* 0x000000102a257819 */ /* 0x040fe200000006ff */
[----:B------:R-:W1:Y:S01]  /*66d0*/  LDTM.16dp256bit.x4 R4, tmem[UR4+0x20] ;  /* 0x00002004000479ee */ /* 0x000e620008120000 */
[----:B------:R-:W-:Y:S01]  /*66e0*/  LOP3.LUT R38, R42, 0xffff0000, RZ, 0xc0, !PT ;  /* 0xffff00002a267812 */ /* 0x000fe200078ec0ff */
[----:B------:R-:W-:Y:S01]  /*66f0*/  NOP ;  /* 0x0000000000007918 */ /* 0x000fe20000000000 */
[C---:B------:R-:W-:Y:S02]  /*6700*/  SHF.L.U32 R39, R43.reuse, 0x10, RZ ;  /* 0x000000102b277819 */ /* 0x040fe400000006ff */
[----:B------:R-:W-:Y:S02]  /*6710*/  LOP3.LUT R40, R43, 0xffff0000, RZ, 0xc0, !PT ;  /* 0xffff00002b287812 */ /* 0x000fe400078ec0ff */
[C---:B------:R-:W-:Y:S01]  /*6720*/  SHF.L.U32 R41, R48.reuse, 0x10, RZ ;  /* 0x0000001030297819 */ /* 0x040fe200000006ff */
[----:B------:R-:W-:Y:S01]  /*6730*/  UIADD3 UR5, UPT, UPT, UR5, 0xb0, URZ ;  /* 0x000000b005057890 */ /* 0x000fe2000fffe0ff */
[----:B------:R-:W-:Y:S02]  /*6740*/  LOP3.LUT R42, R48, 0xffff0000, RZ, 0xc0, !PT ;  /* 0xffff0000302a7812 */ /* 0x000fe400078ec0ff */
[C---:B------:R-:W-:Y:S01]  /*6750*/  SHF.L.U32 R43, R49.reuse, 0x10, RZ ;  /* 0x00000010312b7819 */ /* 0x040fe200000006ff */
[----:B------:R-:W-:Y:S01]  /*6760*/  UPRMT UR5, UR37, 0x654, UR5 ;  /* 0x0000065425057896 */ /* 0x000fe20008000005 */
[----:B------:R-:W-:Y:S02]  /*6770*/  LOP3.LUT R44, R49, 0xffff0000, RZ, 0xc0, !PT ;  /* 0xffff0000312c7812 */ /* 0x000fe400078ec0ff */
[C---:B------:R-:W-:Y:S02]  /*6780*/  SHF.L.U32 R45, R50.reuse, 0x10, RZ ;  /* 0x00000010322d7819 */ /* 0x040fe400000006ff */
[----:B------:R-:W-:Y:S02]  /*6790*/  LOP3.LUT R46, R50, 0xffff0000, RZ, 0xc0, !PT ;  /* 0xffff0000322e7812 */ /* 0x000fe400078ec0ff */
[C---:B------:R-:W-:Y:S02]  /*67a0*/  SHF.L.U32 R47, R51.reuse, 0x10, RZ ;  /* 0x00000010332f7819 */ /* 0x040fe400000006ff */
[----:B-1----:R-:W-:Y:S01]  /*67b0*/  SYNCS.ARRIVE.TRANS64.RED.A1T0 RZ, [UR5], RZ ;  /* 0x000000ffffff79a7 */ /* 0x002fe20008100405 */
[----:B------:R-:W-:Y:S01]  /*67c0*/  LOP3.LUT R48, R51, 0xffff0000, RZ, 0xc0, !PT ;  /* 0xffff000033307812 */ /* 0x000fe200078ec0ff */
[C---:B------:R-:W-:Y:S01]  /*67d0*/  FMUL R4, R33.reuse, R4 ;  /* 0x0000000421047220 */ /* 0x040fe20000400000 */
[C---:B------:R-:W-:Y:S01]  /*67e0*/  FMUL R5, R33.reuse, R5 ;  /* 0x0000000521057220 */ /* 0x040fe20000400000 */
[C---:B------:R-:W-:Y:S01]  /*67f0*/  FMUL R6, R33.reuse, R6 ;  /* 0x0000000621067220 */ /* 0x040fe20000400000 */
[----:B------:R-:W-:Y:S01]  /*6800*/  FMUL R7, R33, R7 ;  /* 0x0000000721077220 */ /* 0x000fe20000400000 */
[C---:B------:R-:W-:Y:S01]  /*6810*/  FFMA R4, R35.reuse, R20, R4 ;  /* 0x0000001423047223 */ /* 0x040fe20000000004 */
[C---:B------:R-:W-:Y:S01]  /*6820*/  FFMA R5, R35.reuse, R21, R5 ;  /* 0x0000001523057223 */ /* 0x040fe20000000005 */
[C---:B------:R-:W-:Y:S01]  /*6830*/  FFMA R6, R35.reuse, R34, R6 ;  /* 0x0000002223067223 */ /* 0x040fe20000000006 */
[----:B------:R-:W-:Y:S01]  /*6840*/  FFMA R7, R35, R36, R7 ;  /* 0x0000002423077223 */ /* 0x000fe20000000007 */
[C---:B------:R-:W-:Y:S01]  /*6850*/  FMUL R8, R33.reuse, R8 ;  /* 0x0000000821087220 */ /* 0x040fe20000400000 */
[----:B------:R-:W-:Y:S01]  /*6860*/  FMUL R9, R33, R9 ;  /* 0x0000000921097220 */ /* 0x000fe20000400000 */
[----:B------:R-:W-:Y:S01]  /*6870*/  F2FP.BF16.F32.PACK_AB R4, R5, R4 ;  /* 0x000000040504723e */ /* 0x000fe200000010ff */
[----:B------:R-:W-:Y:S01]  /*6880*/  FMUL R10, R33, R10 ;  /* 0x0000000a210a7220 */ /* 0x000fe20000400000 */
[----:B------:R-:W-:Y:S01]  /*6890*/  F2FP.BF16.F32.PACK_AB R5, R7, R6 ;  /* 0x000000060705723e */ /* 0x000fe200000010ff */
[C---:B------:R-:W-:Y:S01]  /*68a0*/  FFMA R8, R35.reuse, R37, R8 ;  /* 0x0000002523087223 */ /* 0x040fe20000000008 */
[----:B------:R-:W-:Y:S01]  /*68b0*/  FFMA R9, R35, R38, R9 ;  /* 0x0000002623097223 */ /* 0x000fe20000000009 */
[C---:B------:R-:W-:Y:S01]  /*68c0*/  FMUL R11, R33.reuse, R11 ;  /* 0x0000000b210b7220 */ /* 0x040fe20000400000 */
[C---:B------:R-:W-:Y:S01]  /*68d0*/  FMUL R0, R33.reuse, R12 ;  /* 0x0000000c21007220 */ /* 0x040fe20000400000 */
[----:B------:R-:W-:Y:S01]  /*68e0*/  FMUL R2, R33, R13 ;  /* 0x0000000d21027220 */ /* 0x000fe20000400000 */
[----:B------:R-:W-:Y:S01]  /*68f0*/  FFMA R10, R35, R39, R10 ;  /* 0x00000027230a7223 */ /* 0x000fe2000000000a */
[----:B------:R-:W-:Y:S01]  /*6900*/  FMUL R3, R33, R14 ;  /* 0x0000000e21037220 */ /* 0x000fe20000400000 */
[----:B------:R-:W-:Y:S01]  /*6910*/  F2FP.BF16.F32.PACK_AB R6, R9, R8 ;  /* 0x000000080906723e */ /* 0x000fe200000010ff */
[----:B------:R-:W-:Y:S01]  /*6920*/  FFMA R11, R35, R40, R11 ;  /* 0x00000028230b7223 */ /* 0x000fe2000000000b */
[C---:B------:R-:W-:Y:S01]  /*6930*/  FMUL R15, R33.reuse, R15 ;  /* 0x0000000f210f7220 */ /* 0x040fe20000400000 */
[----:B------:R-:W-:Y:S01]  /*6940*/  FMUL R12, R33, R16 ;  /* 0x00000010210c7220 */ /* 0x000fe20000400000 */
[----:B------:R-:W-:Y:S01]  /*6950*/  FFMA R0, R35, R41, R0 ;  /* 0x0000002923007223 */ /* 0x000fe20000000000 */
[----:B------:R-:W-:Y:S01]  /*6960*/  MOV R8, UR43 ;  /* 0x0000002b00087c02 */ /* 0x000fe20008000f00 */
[----:B------:R-:W-:Y:S01]  /*6970*/  FMUL R13, R33, R17 ;  /* 0x00000011210d7220 */ /* 0x000fe20000400000 */
[----:B------:R-:W-:Y:S01]  /*6980*/  FFMA R2, R35, R42, R2 ;  /* 0x0000002a23027223 */ /* 0x000fe20000000002 */
[----:B------:R-:W-:Y:S01]  /*6990*/  FMUL R14, R33, R18 ;  /* 0x00000012210e7220 */ /* 0x000fe20000400000 */
[C---:B------:R-:W-:Y:S01]  /*69a0*/  FFMA R3, R35.reuse, R43, R3 ;  /* 0x0000002b23037223 */ /* 0x040fe20000000003 */
[----:B------:R-:W-:Y:S01]  /*69b0*/  FFMA R15, R35, R44, R15 ;  /* 0x0000002c230f7223 */ /* 0x000fe2000000000f */
[----:B------:R-:W-:Y:S01]  /*69c0*/  FMUL R19, R33, R19 ;  /* 0x0000001321137220 */ /* 0x000fe20000400000 */
[C---:B------:R-:W-:Y:S01]  /*69d0*/  FFMA R12, R35.reuse, R45, R12 ;  /* 0x0000002d230c7223 */ /* 0x040fe2000000000c */
[----:B------:R-:W-:Y:S01]  /*69e0*/  LEA R8, R8, R64, 0xb ;  /* 0x0000004008087211 */ /* 0x000fe200078e58ff */
        /* <DEDUP_REMOVED lines=22> */
[----:B------:R-:W-:Y:S02]  /*6b50*/  UIADD3 UR5, UPT, UPT, UR41, 0x20, URZ ;  /* 0x0000002029057890 */ /* 0x000fe4000fffe0ff */
[----:B------:R-:W-:Y:S02]  /*6b60*/  UIADD3 UR4, UPT, UPT, UR10, 0x200, URZ ;  /* 0x000002000a047890 */ /* 0x000fe4000fffe0ff */
[----:B------:R-:W-:Y:S01]  /*6b70*/  UIADD3.X UR9, UPT, UPT, URZ, UR55, URZ, UP0, !UPT ;  /* 0x00000037ff097290 */ /* 0x000fe200087fe4ff */
[----:B------:R-:W-:Y:S01]  /*6b80*/  UMOV UR6, UR42 ;  /* 0x0000002a00067c82 */ /* 0x000fe20008000000 */
[----:B------:R-:W-:Y:S07]  /*6b90*/  UMOV UR7, UR36 ;  /* 0x0000002400077c82 */ /* 0x000fee0008000000 */
[----:B------:R2:W-:Y:S02]  /*6ba0*/  UTMASTG.3D [UR4], [UR8] ;  /* 0x00000004080073b5 */ /* 0x0005e40008010000 */
[----:B--2---:R0:W-:Y:S02]  /*6bb0*/  UTMACMDFLUSH ;  /* 0x00000000000079b7 */ /* 0x0041e40000000000 */
.L_x_105:
[----:B------:R-:W-:Y:S05]  /*6bc0*/  BSYNC.RECONVERGENT B0 ;  /* 0x0000000000007941 */ /* 0x000fea0003800200 */
.L_x_104:
[----:B------:R-:W-:Y:S01]  /*6bd0*/  UIADD3 UR43, UPT, UPT, UR43, 0x1, URZ ;  /* 0x000000012b2b7890 */ /* 0x000fe2000fffe0ff */
[----:B------:R-:W-:Y:S03]  /*6be0*/  BSSY.RECONVERGENT B0, `(.L_x_106) ;  /* 0x0000008000007945 */ /* 0x000fe60003800200 */
[----:B------:R-:W-:Y:S04]  /*6bf0*/  UISETP.NE.AND UP0, UPT, UR43, 0x3, UPT ;  /* 0x000000032b00788c */ /* 0x000fe8000bf05270 */
[----:B------:R-:W-:Y:S02]  /*6c00*/  UISETP.EQ.XOR UP1, UPT, UR40, 0x3, !UP0 ;  /* 0x000000032800788c */ /* 0x000fe4000c722a70 */
[----:B------:R-:W-:Y:S02]  /*6c10*/  USEL UR56, UR43, URZ, UP0 ;  /* 0x000000ff2b387287 */ /* 0x000fe40008000000 */
[----:B------:R-:W-:Y:S04]  /*6c20*/  USEL UR4, URZ, 0x1, !UP1 ;  /* 0x00000001ff047887 */ /* 0x000fe8000c800000 */
[----:B------:R-:W-:Y:S01]  /*6c30*/  ULOP3.LUT UR51, UR51, UR4, URZ, 0x3c, !UPT ;  /* 0x0000000433337292 */ /* 0x000fe2000f8e3cff */
[----:B------:R-:W-:Y:S11]  /*6c40*/  @P0 BRA `(.L_x_107) ;  /* 0x0000000000040947 */ /* 0x000ff60003800000 */
[----:B------:R-:W-:Y:S04]  /*6c50*/  DEPBAR.LE SB0, 0x1 ;  /* 0x000080400000791a */ /* 0x000fe80000000000 */
.L_x_107:
[----:B------:R-:W-:Y:S05]  /*6c60*/  BSYNC.RECONVERGENT B0 ;  /* 0x0000000000007941 */ /* 0x000fea0003800200 */
.L_x_106:
[----:B------:R-:W-:Y:S01]  /*6c70*/  BAR.SYNC.DEFER_BLOCKING 0x1, 0x80 ;  /* 0x0042000000007b1d */ /* 0x000fe20000010000 */
[----:B------:R-:W-:Y:S01]  /*6c80*/  UISETP.NE.AND UP0, UPT, UR50, -0x2, UPT ;  /* 0xfffffffe3200788c */ /* 0x000fe2000bf05270 */
[----:B------:R-:W-:Y:S08]  /*6c90*/  IADD3 R31, PT, PT, R31, 0x1, RZ ;  /* 0x000000011f1f7810 */ /* 0x000ff00007ffe0ff */
[----:B------:R-:W-:Y:S05]  /*6ca0*/  BRA.U !UP0, `(.L_x_108) ;  /* 0x0000000108287547 */ /* 0x000fea000b800000 */
[----:B------:R-:W-:Y:S01]  /*6cb0*/  ISETP.NE.AND P0, PT, R74, RZ, PT ;  /* 0x000000ff4a00720c */ /* 0x000fe20003f05270 */
[----:B------:R-:W-:Y:S01]  /*6cc0*/  IMAD.U32 R2, RZ, RZ, UR49 ;  /* 0x00000031ff027e24 */ /* 0x000fe2000f8e00ff */
[----:B------:R-:W-:Y:S01]  /*6cd0*/  UIADD3 UR49, UPT, UPT, UR49, 0x1, URZ ;  /* 0x0000000131317890 */ /* 0x000fe2000fffe0ff */
[----:B------:R-:W-:Y:S03]  /*6ce0*/  IMAD.U32 R0, RZ, RZ, UR37 ;  /* 0x00000025ff007e24 */ /* 0x000fe6000f8e00ff */
[----:B------:R-:W-:Y:S04]  /*6cf0*/  UISETP.NE.AND UP0, UPT, UR49, 0x3, UPT ;  /* 0x000000033100788c */ /* 0x000fe8000bf05270 */
[----:B------:R-:W-:Y:S03]  /*6d00*/  USEL UR49, UR49, URZ, UP0 ;  /* 0x000000ff31317287 */ /* 0x000fe60008000000 */
[----:B------:R-:W-:Y:S05]  /*6d10*/  @P0 LEA R2, R2, UR48, 0x3 ;  /* 0x0000003002020c11 */ /* 0x000fea000f8e18ff */
[----:B------:R-:W-:Y:S05]  /*6d20*/  @P0 VIADD R2, R2, 0x48 ;  /* 0x0000004802020836 */ /* 0x000fea0000000000 */
[----:B------:R-:W-:Y:S04]  /*6d30*/  @P0 PRMT R0, R0, 0x654, R2 ;  /* 0x0000065400000816 */ /* 0x000fe80000000002 */
[----:B------:R2:W-:Y:S03]  /*6d40*/  @P0 SYNCS.ARRIVE.TRANS64.RED.A1T0 RZ, [R0+URZ], RZ ;  /* 0x000000ff00ff09a7 */ /* 0x0005e600081004ff */
.L_x_108:
[----:B------:R-:W-:Y:S01]  /*6d50*/  ISETP.NE.AND P2, PT, R71, RZ, PT ;  /* 0x000000ff4700720c */ /* 0x000fe20003f45270 */
[----:B------:R-:W-:Y:S01]  /*6d60*/  UIADD3 UR50, UPT, UPT, UR50, 0x2, URZ ;  /* 0x0000000232327890 */ /* 0x000fe2000fffe0ff */
[----:B------:R-:W-:Y:S01]  /*6d70*/  ISETP.NE.AND P0, PT, R73, 0x2, PT ;  /* 0x000000024900780c */ /* 0x000fe20003f05270 */
[----:B------:R-:W-:Y:S01]  /*6d80*/  IMAD.IADD R20, R29, 0x1, R58 ;  /* 0x000000011d147824 */ /* 0x000fe200078e023a */
[----:B------:R-:W-:Y:S01]  /*6d90*/  ISETP.NE.AND P1, PT, R31, 0x4, PT ;  /* 0x000000041f00780c */ /* 0x000fe20003f25270 */
[----:B------:R-:W-:Y:S01]  /*6da0*/  IMAD.IADD R21, R30, 0x1, R59 ;  /* 0x000000011e157824 */ /* 0x000fe200078e023b */
[----:B------:R-:W-:Y:S02]  /*6db0*/  SEL R2, RZ, 0x1, P0 ;  /* 0x00000001ff027807 */ /* 0x000fe40000000000 */
[----:B--2---:R-:W-:Y:S02]  /*6dc0*/  SEL R0, RZ, 0x1, P1 ;  /* 0x00000001ff007807 */ /* 0x004fe40000800000 */
[----:B------:R-:W-:Y:S02]  /*6dd0*/  LOP3.LUT R67, R67, R2, RZ, 0x3c, !PT ;  /* 0x0000000243437212 */ /* 0x000fe400078e3cff */
[----:B------:R-:W-:Y:S02]  /*6de0*/  LOP3.LUT R68, R68, R0, RZ, 0x3c, !PT ;  /* 0x0000000044447212 */ /* 0x000fe400078e3cff */
[----:B------:R-:W-:Y:S02]  /*6df0*/  @P2 R2UR UR36, R66 ;  /* 0x00000000422422ca */ /* 0x000fe400000e0000 */
[----:B------:R-:W-:Y:S02]  /*6e00*/  SEL R73, R73, RZ, P0 ;  /* 0x000000ff49497207 */ /* 0x000fe40000000000 */
[----:B------:R-:W-:Y:S01]  /*6e10*/  SEL R31, R31, RZ, P1 ;  /* 0x000000ff1f1f7207 */ /* 0x000fe20000800000 */
[----:B------:R-:W-:Y:S10]  /*6e20*/  @P2 BRA `(.L_x_109) ;  /* 0xffffffdc00e02947 */ /* 0x000ff4000383ffff */
[----:B------:R-:W-:-:S09]  /*6e30*/  UISETP.NE.AND UP0, UPT, UR53, URZ, UPT ;  /* 0x000000ff3500728c */ /* 0x000fd2000bf05270 */
[----:B------:R-:W-:Y:S05]  /*6e40*/  BRA.U !UP0, `(.L_x_110) ;  /* 0x0000000108487547 */ /* 0x000fea000b800000 */
[----:B------:R-:W2:Y:S02]  /*6e50*/  LDCU.64 UR4, c[0x0][0x890] ;  /* 0x00011200ff0477ac */ /* 0x000ea40008000a00 */
[----:B--2---:R-:W-:-:S04]  /*6e60*/  UISETP.NE.U32.AND UP0, UPT, UR4, URZ, UPT ;  /* 0x000000ff0400728c */ /* 0x004fc8000bf05070 */
[----:B------:R-:W-:-:S09]  /*6e70*/  UISETP.NE.AND.EX UP0, UPT, UR5, URZ, UPT, UP0 ;  /* 0x000000ff0500728c */ /* 0x000fd2000bf05300 */
[----:B------:R-:W-:Y:S05]  /*6e80*/  BRA.U UP0, `(.L_x_111) ;  /* 0x00000001000c7547 */ /* 0x000fea000b800000 */
[----:B------:R-:W-:-:S13]  /*6e90*/  FSETP.NEU.AND P0, PT, R35, RZ, PT ;  /* 0x000000ff2300720b */ /* 0x000fda0003f0d000 */
[----:B------:R-:W-:Y:S05]  /*6ea0*/  @!P0 EXIT ;  /* 0x000000000000894d */ /* 0x000fea0003800000 */
[----:B------:R-:W-:Y:S05]  /*6eb0*/  BRA `(.L_x_110) ;  /* 0x00000000002c7947 */ /* 0x000fea0003800000 */
.L_x_111:
[----:B------:R-:W-:Y:S01]  /*6ec0*/  ISETP.NE.AND P0, PT, R72, RZ, PT ;  /* 0x000000ff4800720c */ /* 0x000fe20003f05270 */
[----:B------:R-:W-:-:S12]  /*6ed0*/  BSSY.RECONVERGENT B0, `(.L_x_110) ;  /* 0x0000009000007945 */ /* 0x000fd80003800200 */
[----:B------:R-:W-:Y:S05]  /*6ee0*/  @P0 BRA `(.L_x_112) ;  /* 0x0000000000140947 */ /* 0x000fea0003800000 */
[----:B------:R-:W2:Y:S02]  /*6ef0*/  LDCU.64 UR4, c[0x0][0x888] ;  /* 0x00011100ff0477ac */ /* 0x000ea40008000a00 */
[----:B--2---:R-:W-:-:S04]  /*6f00*/  ISETP.NE.U32.AND P0, PT, RZ, UR4, PT ;  /* 0x00000004ff007c0c */ /* 0x004fc8000bf05070 */
[----:B------:R-:W-:-:S13]  /*6f10*/  ISETP.NE.AND.EX P0, PT, RZ, UR5, PT, P0 ;  /* 0x00000005ff007c0c */ /* 0x000fda000bf05300 */
[----:B------:R-:W-:Y:S05]  /*6f20*/  @!P0 EXIT ;  /* 0x000000000000894d */ /* 0x000fea0003800000 */
[----:B------:R-:W-:Y:S05]  /*6f30*/  BRA `(.L_x_113) ;  /* 0x0000000000087947 */ /* 0x000fea0003800000 */
.L_x_112:
[----:B------:R-:W-:-:S13]  /*6f40*/  FSETP.NEU.AND P0, PT, R35, RZ, PT ;  /* 0x000000ff2300720b */ /* 0x000fda0003f0d000 */
[----:B------:R-:W-:Y:S05]  /*6f50*/  @!P0 EXIT ;  /* 0x000000000000894d */ /* 0x000fea0003800000 */
.L_x_113:
[----:B------:R-:W-:Y:S05]  /*6f60*/  BSYNC.RECONVERGENT B0 ;  /* 0x0000000000007941 */ /* 0x000fea0003800200 */
.L_x_110:
[----:B------:R-:W-:Y:S01]  /*6f70*/  ULEA UR4, UR49, UR48, 0x3 ;  /* 0x0000003031047291 */ /* 0x000fe2000f8e18ff */
[----:B------:R-:W-:-:S04]  /*6f80*/  DEPBAR.LE SB0, 0x0 ;  /* 0x000080000000791a */ /* 0x000fc80000000000 */
[----:B------:R-:W-:-:S04]  /*6f90*/  UIADD3 UR4, UPT, UPT, UR4, 0x48, URZ ;  /* 0x0000004804047890 */ /* 0x000fc8000fffe0ff */
[----:B------:R-:W-:-:S09]  /*6fa0*/  UPRMT UR4, UR37, 0x654, UR4 ;  /* 0x0000065425047896 */ /* 0x000fd20008000004 */
[----:B------:R-:W-:Y:S01]  /*6fb0*/  SYNCS.ARRIVE.TRANS64.RED.A1T0 RZ, [UR4], RZ ;  /* 0x000000ffffff79a7 */ /* 0x000fe20008100404 */
[----:B------:R-:W-:Y:S05]  /*6fc0*/  EXIT ;  /* 0x000000000000794d */ /* 0x000fea0003800000 */
.L_x_19:
[----:B--2---:R2:W1:Y:S02]  /*6fd0*/  SYNCS.PHASECHK.TRANS64.TRYWAIT P0, [R2+URZ+0xe0], R3 ;  /* 0x0000e003020075a7 */ /* 0x00446400080011ff */
[----:B-1----:R-:W-:Y:S05]  /*6fe0*/  @!P0 NANOSLEEP.SYNCS 0x989680 ;  /* 0x009896800000895d */ /* 0x002fea0003900000 */
[----:B------:R-:W1:Y:S02]  /*6ff0*/  @!P0 SYNCS.PHASECHK.TRANS64 P0, [R2+URZ+0xe0], R3 ;  /* 0x0000e003020085a7 */ /* 0x000e6400080010ff */
[----:B-1----:R-:W-:Y:S05]  /*7000*/  @!P0 BRA `(.L_x_19) ;  /* 0xfffffffc00f08947 */ /* 0x002fea000383ffff */
[----:B------:R-:W-:Y:S05]  /*7010*/  BRA `(.L_x_114) ;  /* 0xffffffa400607947 */ /* 0x000fea000383ffff */
.L_x_22:
[----:B-1----:R-:W-:-:S07]  /*7020*/  MOV R2, UR33 ;  /* 0x0000002100027c02 */ /* 0x002fce0008000f00 */
.L_x_115:
[----:B-1----:R1:W2:Y:S02]  /*7030*/  SYNCS.PHASECHK.TRANS64.TRYWAIT P0, [R2+URZ+0x18], R4 ;  /* 0x00001804020075a7 */ /* 0x0022a400080011ff */
[----:B--2---:R-:W-:Y:S05]  /*7040*/  @!P0 NANOSLEEP.SYNCS 0x989680 ;  /* 0x009896800000895d */ /* 0x004fea0003900000 */
[----:B------:R-:W2:Y:S02]  /*7050*/  @!P0 SYNCS.PHASECHK.TRANS64 P0, [R2+URZ+0x18], R4 ;  /* 0x00001804020085a7 */ /* 0x000ea400080010ff */
[----:B--2---:R-:W-:Y:S05]  /*7060*/  @!P0 BRA `(.L_x_115) ;  /* 0xfffffffc00f08947 */ /* 0x004fea000383ffff */
[----:B------:R-:W-:Y:S05]  /*7070*/  BRA `(.L_x_21) ;  /* 0xffffffa400b07947 */ /* 0x000fea000383ffff */
.L_x_28:
[----:B-1----:R-:W-:-:S07]  /*7080*/  MOV R2, UR33 ;  /* 0x0000002100027c02 */ /* 0x002fce0008000f00 */
.L_x_116:
[----:B-1----:R1:W2:Y:S02]  /*7090*/  SYNCS.PHASECHK.TRANS64.TRYWAIT P0, [R2+URZ+0x18], R4 ;  /* 0x00001804020075a7 */ /* 0x0022a400080011ff */
[----:B--2---:R-:W-:Y:S05]  /*70a0*/  @!P0 NANOSLEEP.SYNCS 0x989680 ;  /* 0x009896800000895d */ /* 0x004fea0003900000 */
[----:B------:R-:W2:Y:S02]  /*70b0*/  @!P0 SYNCS.PHASECHK.TRANS64 P0, [R2+URZ+0x18], R4 ;  /* 0x00001804020085a7 */ /* 0x000ea400080010ff */
[----:B--2---:R-:W-:Y:S05]  /*70c0*/  @!P0 BRA `(.L_x_116) ;  /* 0xfffffffc00f08947 */ /* 0x004fea000383ffff */
[----:B------:R-:W-:Y:S05]  /*70d0*/  BRA `(.L_x_27) ;  /* 0xffffffa800847947 */ /* 0x000fea000383ffff */
.L_x_32:
[----:B-1----:R1:W2:Y:S02]  /*70e0*/  SYNCS.PHASECHK.TRANS64.TRYWAIT P0, [R2+URZ+0x70], R3 ;  /* 0x00007003020075a7 */ /* 0x0022a400080011ff */
[----:B--2---:R-:W-:Y:S05]  /*70f0*/  @!P0 NANOSLEEP.SYNCS 0x989680 ;  /* 0x009896800000895d */ /* 0x004fea0003900000 */
[----:B------:R-:W2:Y:S02]  /*7100*/  @!P0 SYNCS.PHASECHK.TRANS64 P0, [R2+URZ+0x70], R3 ;  /* 0x00007003020085a7 */ /* 0x000ea400080010ff */
[----:B--2---:R-:W-:Y:S05]  /*7110*/  @!P0 BRA `(.L_x_32) ;  /* 0xfffffffc00f08947 */ /* 0x004fea000383ffff */
[----:B------:R-:W-:Y:S05]  /*7120*/  BRA `(.L_x_117) ;  /* 0xffffffac00387947 */ /* 0x000fea000383ffff */
.L_x_36:
[----:B----4-:R-:W-:-:S07]  /*7130*/  MOV R0, UR5 ;  /* 0x0000000500007c02 */ /* 0x010fce0008000f00 */
.L_x_118:
[----:B-1----:R1:W2:Y:S02]  /*7140*/  SYNCS.PHASECHK.TRANS64.TRYWAIT P0, [R0+URZ], R2 ;  /* 0x00000002000075a7 */ /* 0x0022a400080011ff */
[----:B--2---:R-:W-:Y:S05]  /*7150*/  @!P0 NANOSLEEP.SYNCS 0x989680 ;  /* 0x009896800000895d */ /* 0x004fea0003900000 */
[----:B------:R-:W2:Y:S02]  /*7160*/  @!P0 SYNCS.PHASECHK.TRANS64 P0, [R0+URZ], R2 ;  /* 0x00000002000085a7 */ /* 0x000ea400080010ff */
[----:B--2---:R-:W-:Y:S05]  /*7170*/  @!P0 BRA `(.L_x_118) ;  /* 0xfffffffc00f08947 */ /* 0x004fea000383ffff */
[----:B------:R-:W-:Y:S05]  /*7180*/  BRA `(.L_x_119) ;  /* 0xffffffb000a87947 */ /* 0x000fea000383ffff */
.L_x_37:
[----:B----4-:R-:W-:-:S07]  /*7190*/  MOV R0, UR5 ;  /* 0x0000000500007c02 */ /* 0x010fce0008000f00 */
.L_x_120:
[----:B-1----:R1:W2:Y:S02]  /*71a0*/  SYNCS.PHASECHK.TRANS64.TRYWAIT P0, [R0+URZ], R2 ;  /* 0x00000002000075a7 */ /* 0x0022a400080011ff */
[----:B--2---:R-:W-:Y:S05]  /*71b0*/  @!P0 NANOSLEEP.SYNCS 0x989680 ;  /* 0x009896800000895d */ /* 0x004fea0003900000 */
[----:B------:R-:W2:Y:S02]  /*71c0*/  @!P0 SYNCS.PHASECHK.TRANS64 P0, [R0+URZ], R2 ;  /* 0x00000002000085a7 */ /* 0x000ea400080010ff */
[----:B--2---:R-:W-:Y:S05]  /*71d0*/  @!P0 BRA `(.L_x_120) ;  /* 0xfffffffc00f08947 */ /* 0x004fea000383ffff */
[----:B------:R-:W-:Y:S05]  /*71e0*/  BRA `(.L_x_121) ;  /* 0xffffffb000b47947 */ /* 0x000fea000383ffff */
.L_x_40:
[----:B-1----:R1:W2:Y:S02]  /*71f0*/  SYNCS.PHASECHK.TRANS64.TRYWAIT P0, [R0+URZ+0xd0], R4 ;  /* 0x0000d004000075a7 */ /* 0x0022a400080011ff */
[----:B--2---:R-:W-:Y:S05]  /*7200*/  @!P0 NANOSLEEP.SYNCS 0x989680 ;  /* 0x009896800000895d */ /* 0x004fea0003900000 */
[----:B------:R-:W2:Y:S02]  /*7210*/  @!P0 SYNCS.PHASECHK.TRANS64 P0, [R0+URZ+0xd0], R4 ;  /* 0x0000d004000085a7 */ /* 0x000ea400080010ff */
[----:B--2---:R-:W-:Y:S05]  /*7220*/  @!P0 BRA `(.L_x_40) ;  /* 0xfffffffc00f08947 */ /* 0x004fea000383ffff */
[----:B------:R-:W-:Y:S05]  /*7230*/  BRA `(.L_x_122) ;  /* 0xffffffb400107947 */ /* 0x000fea000383ffff */
.L_x_41:
[----:B------:R-:W-:-:S07]  /*7240*/  MOV R0, UR5 ;  /* 0x0000000500007c02 */ /* 0x000fce0008000f00 */
.L_x_123:
[----:B-1----:R1:W2:Y:S02]  /*7250*/  SYNCS.PHASECHK.TRANS64.TRYWAIT P0, [R0+URZ+0x80], R5 ;  /* 0x00008005000075a7 */ /* 0x0022a400080011ff */
[----:B--2---:R-:W-:Y:S05]  /*7260*/  @!P0 NANOSLEEP.SYNCS 0x989680 ;  /* 0x009896800000895d */ /* 0x004fea0003900000 */
[----:B------:R-:W2:Y:S02]  /*7270*/  @!P0 SYNCS.PHASECHK.TRANS64 P0, [R0+URZ+0x80], R5 ;  /* 0x00008005000085a7 */ /* 0x000ea400080010ff */
[----:B--2---:R-:W-:Y:S05]  /*7280*/  @!P0 BRA `(.L_x_123) ;  /* 0xfffffffc00f08947 */ /* 0x004fea000383ffff */
[----:B------:R-:W-:Y:S05]  /*7290*/  BRA `(.L_x_124) ;  /* 0xffffffb400207947 */ /* 0x000fea000383ffff */
.L_x_42:
[----:B-1----:R1:W2:Y:S02]  /*72a0*/  SYNCS.PHASECHK.TRANS64.TRYWAIT P1, [R0+URZ+0x70], R4 ;  /* 0x00007004000075a7 */ /* 0x0022a400080211ff */
[----:B--2---:R-:W-:Y:S05]  /*72b0*/  @!P1 NANOSLEEP.SYNCS 0x989680 ;  /* 0x009896800000995d */ /* 0x004fea0003900000 */
[----:B------:R-:W2:Y:S02]  /*72c0*/  @!P1 SYNCS.PHASECHK.TRANS64 P1, [R0+URZ+0x70], R4 ;  /* 0x00007004000095a7 */ /* 0x000ea400080210ff */
[----:B--2---:R-:W-:Y:S05]  /*72d0*/  @!P1 BRA `(.L_x_42) ;  /* 0xfffffffc00f09947 */ /* 0x004fea000383ffff */
[----:B------:R-:W-:Y:S05]  /*72e0*/  BRA `(.L_x_125) ;  /* 0xffffffb400507947 */ /* 0x000fea000383ffff */
.L_x_45:
[----:B------:R-:W-:-:S07]  /*72f0*/  MOV R0, UR5 ;  /* 0x0000000500007c02 */ /* 0x000fce0008000f00 */
.L_x_126:
[----:B-1----:R1:W2:Y:S02]  /*7300*/  SYNCS.PHASECHK.TRANS64.TRYWAIT P0, [R0+URZ+0x80], R2 ;  /* 0x00008002000075a7 */ /* 0x0022a400080011ff */
[----:B--2---:R-:W-:Y:S05]  /*7310*/  @!P0 NANOSLEEP.SYNCS 0x989680 ;  /* 0x009896800000895d */ /* 0x004fea0003900000 */
[----:B------:R-:W2:Y:S02]  /*7320*/  @!P0 SYNCS.PHASECHK.TRANS64 P0, [R0+URZ+0x80], R2 ;  /* 0x00008002000085a7 */ /* 0x000ea400080010ff */
[----:B--2---:R-:W-:Y:S05]  /*7330*/  @!P0 BRA `(.L_x_126) ;  /* 0xfffffffc00f08947 */ /* 0x004fea000383ffff */
[----:B------:R-:W-:Y:S05]  /*7340*/  BRA `(.L_x_44) ;  /* 0xffffffb400a47947 */ /* 0x000fea000383ffff */
.L_x_52:
[----:B-1----:R1:W2:Y:S02]  /*7350*/  SYNCS.PHASECHK.TRANS64.TRYWAIT P1, [R0+URZ+0x70], R2 ;  /* 0x00007002000075a7 */ /* 0x0022a400080211ff */
[----:B--2---:R-:W-:Y:S05]  /*7360*/  @!P1 NANOSLEEP.SYNCS 0x989680 ;  /* 0x009896800000995d */ /* 0x004fea0003900000 */
[----:B------:R-:W2:Y:S02]  /*7370*/  @!P1 SYNCS.PHASECHK.TRANS64 P1, [R0+URZ+0x70], R2 ;  /* 0x00007002000095a7 */ /* 0x000ea400080210ff */
[----:B--2---:R-:W-:Y:S05]  /*7380*/  @!P1 BRA `(.L_x_52) ;  /* 0xfffffffc00f09947 */ /* 0x004fea000383ffff */
[----:B------:R-:W-:Y:S05]  /*7390*/  BRA `(.L_x_127) ;  /* 0xffffffbc00347947 */ /* 0x000fea000383ffff */
.L_x_53:
[----:B------:R-:W-:-:S07]  /*73a0*/  MOV R2, UR6 ;  /* 0x0000000600027c02 */ /* 0x000fce0008000f00 */
.L_x_128:
[----:B-1----:R1:W2:Y:S02]  /*73b0*/  SYNCS.PHASECHK.TRANS64.TRYWAIT P0, [R2+URZ+0xb0], R0 ;  /* 0x0000b000020075a7 */ /* 0x0022a400080011ff */
[----:B--2---:R-:W-:Y:S05]  /*73c0*/  @!P0 NANOSLEEP.SYNCS 0x989680 ;  /* 0x009896800000895d */ /* 0x004fea0003900000 */
[----:B------:R-:W2:Y:S02]  /*73d0*/  @!P0 SYNCS.PHASECHK.TRANS64 P0, [R2+URZ+0xb0], R0 ;  /* 0x0000b000020085a7 */ /* 0x000ea400080010ff */
[----:B--2---:R-:W-:Y:S05]  /*73e0*/  @!P0 BRA `(.L_x_128) ;  /* 0xfffffffc00f08947 */ /* 0x004fea000383ffff */
[----:B------:R-:W-:Y:S05]  /*73f0*/  BRA `(.L_x_129) ;  /* 0xffffffbc00847947 */ /* 0x000fea000383ffff */
.L_x_56:
[----:B------:R-:W-:Y:S07]  /*7400*/  MOV R0, UR11 ;  /* 0x0000000b00007c02 */ /* 0x000fee0008000f00 */
.L_x_130:
[----:B-1----:R1:W2:Y:S02]  /*7410*/  SYNCS.PHASECHK.TRANS64.TRYWAIT P0, [R0+URZ], R2 ;  /* 0x00000002000075a7 */ /* 0x0022a400080011ff */
[----:B--2---:R-:W-:Y:S05]  /*7420*/  @!P0 NANOSLEEP.SYNCS 0x989680 ;  /* 0x009896800000895d */ /* 0x004fea0003900000 */
[----:B------:R-:W2:Y:S02]  /*7430*/  @!P0 SYNCS.PHASECHK.TRANS64 P0, [R0+URZ], R2 ;  /* 0x00000002000085a7 */ /* 0x000ea400080010ff */
[----:B--2---:R-:W-:Y:S05]  /*7440*/  @!P0 BRA `(.L_x_130) ;  /* 0xfffffffc00f08947 */ /* 0x004fea000383ffff */
[----:B------:R-:W-:Y:S05]  /*7450*/  BRA `(.L_x_55) ;  /* 0xffffffbc00a07947 */ /* 0x000fea000383ffff */
.L_x_59:
[----:B------:R-:W-:-:S07]  /*7460*/  MOV R0, UR6 ;  /* 0x0000000600007c02 */ /* 0x000fce0008000f00 */
.L_x_131:
[----:B--2---:R2:W4:Y:S02]  /*7470*/  SYNCS.PHASECHK.TRANS64.TRYWAIT P0, [R0+URZ], R2 ;  /* 0x00000002000075a7 */ /* 0x00452400080011ff */
[----:B----4-:R-:W-:Y:S05]  /*7480*/  @!P0 NANOSLEEP.SYNCS 0x989680 ;  /* 0x009896800000895d */ /* 0x010fea0003900000 */
[----:B------:R-:W4:Y:S02]  /*7490*/  @!P0 SYNCS.PHASECHK.TRANS64 P0, [R0+URZ], R2 ;  /* 0x00000002000085a7 */ /* 0x000f2400080010ff */
[----:B----4-:R-:W-:Y:S05]  /*74a0*/  @!P0 BRA `(.L_x_131) ;  /* 0xfffffffc00f08947 */ /* 0x010fea000383ffff */
[----:B------:R-:W-:Y:S05]  /*74b0*/  BRA `(.L_x_132) ;  /* 0xffffffc000cc7947 */ /* 0x000fea000383ffff */
.L_x_60:
[----:B------:R-:W-:-:S07]  /*74c0*/  MOV R0, UR6 ;  /* 0x0000000600007c02 */ /* 0x000fce0008000f00 */
.L_x_133:
[----:B-1----:R1:W2:Y:S02]  /*74d0*/  SYNCS.PHASECHK.TRANS64.TRYWAIT P0, [R0+URZ], R3 ;  /* 0x00000003000075a7 */ /* 0x0022a400080011ff */
[----:B--2---:R-:W-:Y:S05]  /*74e0*/  @!P0 NANOSLEEP.SYNCS 0x989680 ;  /* 0x009896800000895d */ /* 0x004fea0003900000 */
[----:B------:R-:W2:Y:S02]  /*74f0*/  @!P0 SYNCS.PHASECHK.TRANS64 P0, [R0+URZ], R3 ;  /* 0x00000003000085a7 */ /* 0x000ea400080010ff */
[----:B--2---:R-:W-:Y:S05]  /*7500*/  @!P0 BRA `(.L_x_133) ;  /* 0xfffffffc00f08947 */ /* 0x004fea000383ffff */
[----:B------:R-:W-:Y:S05]  /*7510*/  BRA `(.L_x_134) ;  /* 0xffffffc000d87947 */ /* 0x000fea000383ffff */
.L_x_61:
[----:B------:R-:W-:-:S07]  /*7520*/  MOV R0, UR6 ;  /* 0x0000000600007c02 */ /* 0x000fce0008000f00 */
.L_x_135:
[----:B-1----:R1:W2:Y:S02]  /*7530*/  SYNCS.PHASECHK.TRANS64.TRYWAIT P0, [R0+URZ], R3 ;  /* 0x00000003000075a7 */ /* 0x0022a400080011ff */
[----:B--2---:R-:W-:Y:S05]  /*7540*/  @!P0 NANOSLEEP.SYNCS 0x989680 ;  /* 0x009896800000895d */ /* 0x004fea0003900000 */
[----:B------:R-:W2:Y:S02]  /*7550*/  @!P0 SYNCS.PHASECHK.TRANS64 P0, [R0+URZ], R3 ;  /* 0x00000003000085a7 */ /* 0x000ea400080010ff */
[----:B--2---:R-:W-:Y:S05]  /*7560*/  @!P0 BRA `(.L_x_135) ;  /* 0xfffffffc00f08947 */ /* 0x004fea000383ffff */
[----:B------:R-:W-:Y:S05]  /*7570*/  BRA `(.L_x_136) ;  /* 0xffffffc000e47947 */ /* 0x000fea000383ffff */
.L_x_62:
[----:B-1----:R-:W-:-:S07]  /*7580*/  MOV R0, UR7 ;  /* 0x0000000700007c02 */ /* 0x002fce0008000f00 */
.L_x_137:
[----:B-1----:R1:W2:Y:S02]  /*7590*/  SYNCS.PHASECHK.TRANS64.TRYWAIT P0, [R0+URZ], R2 ;  /* 0x00000002000075a7 */ /* 0x0022a400080011ff */
[----:B--2---:R-:W-:Y:S05]  /*75a0*/  @!P0 NANOSLEEP.SYNCS 0x989680 ;  /* 0x009896800000895d */ /* 0x004fea0003900000 */
[----:B------:R-:W2:Y:S02]  /*75b0*/  @!P0 SYNCS.PHASECHK.TRANS64 P0, [R0+URZ], R2 ;  /* 0x00000002000085a7 */ /* 0x000ea400080010ff */
[----:B--2---:R-:W-:Y:S05]  /*75c0*/  @!P0 BRA `(.L_x_137) ;  /* 0xfffffffc00f08947 */ /* 0x004fea000383ffff */
[----:B------:R-:W-:Y:S05]  /*75d0*/  BRA `(.L_x_138) ;  /* 0xffffffc000f07947 */ /* 0x000fea000383ffff */
.L_x_67:
[----:B--2---:R2:W3:Y:S02]  /*75e0*/  SYNCS.PHASECHK.TRANS64.TRYWAIT P0, [R0+URZ+0x70], R2 ;  /* 0x00007002000075a7 */ /* 0x0044e400080011ff */
[----:B---3--:R-:W-:Y:S05]  /*75f0*/  @!P0 NANOSLEEP.SYNCS 0x989680 ;  /* 0x009896800000895d */ /* 0x008fea0003900000 */
[----:B------:R-:W3:Y:S02]  /*7600*/  @!P0 SYNCS.PHASECHK.TRANS64 P0, [R0+URZ+0x70], R2 ;  /* 0x00007002000085a7 */ /* 0x000ee400080010ff */
[----:B---3--:R-:W-:Y:S05]  /*7610*/  @!P0 BRA `(.L_x_67) ;  /* 0xfffffffc00f08947 */ /* 0x008fea000383ffff */
[----:B------:R-:W-:Y:S05]  /*7620*/  BRA `(.L_x_139) ;  /* 0xffffffc400e87947 */ /* 0x000fea000383ffff */
.L_x_70:
[----:B------:R-:W-:Y:S07]  /*7630*/  MOV R0, UR7 ;  /* 0x0000000700007c02 */ /* 0x000fee0008000f00 */
.L_x_140:
[----:B--2---:R2:W3:Y:S02]  /*7640*/  SYNCS.PHASECHK.TRANS64.TRYWAIT P0, [R0+URZ+0x68], R2 ;  /* 0x00006802000075a7 */ /* 0x0044e400080011ff */
[----:B---3--:R-:W-:Y:S05]  /*7650*/  @!P0 NANOSLEEP.SYNCS 0x989680 ;  /* 0x009896800000895d */ /* 0x008fea0003900000 */
[----:B------:R-:W3:Y:S02]  /*7660*/  @!P0 SYNCS.PHASECHK.TRANS64 P0, [R0+URZ+0x68], R2 ;  /* 0x00006802000085a7 */ /* 0x000ee400080010ff */
[----:B---3--:R-:W-:Y:S05]  /*7670*/  @!P0 BRA `(.L_x_140) ;  /* 0xfffffffc00f08947 */ /* 0x008fea000383ffff */
[----:B------:R-:W-:Y:S05]  /*7680*/  BRA `(.L_x_69) ;  /* 0xffffffc800c87947 */ /* 0x000fea000383ffff */
.L_x_73:
[----:B------:R-:W-:Y:S07]  /*7690*/  MOV R0, UR15 ;  /* 0x0000000f00007c02 */ /* 0x000fee0008000f00 */
.L_x_141:
[----:B-1----:R1:W2:Y:S02]  /*76a0*/  SYNCS.PHASECHK.TRANS64.TRYWAIT P0, [R0+URZ+0x48], R9 ;  /* 0x00004809000075a7 */ /* 0x0022a400080011ff */
[----:B--2---:R-:W-:Y:S05]  /*76b0*/  @!P0 NANOSLEEP.SYNCS 0x989680 ;  /* 0x009896800000895d */ /* 0x004fea0003900000 */
[----:B------:R-:W2:Y:S02]  /*76c0*/  @!P0 SYNCS.PHASECHK.TRANS64 P0, [R0+URZ+0x48], R9 ;  /* 0x00004809000085a7 */ /* 0x000ea400080010ff */
[----:B--2---:R-:W-:Y:S05]  /*76d0*/  @!P0 BRA `(.L_x_141) ;  /* 0xfffffffc00f08947 */ /* 0x004fea000383ffff */
[----:B------:R-:W-:Y:S05]  /*76e0*/  BRA `(.L_x_142) ;  /* 0xffffffcc00407947 */ /* 0x000fea000383ffff */
.L_x_74:
[----:B------:R-:W-:Y:S07]  /*76f0*/  MOV R0, UR13 ;  /* 0x0000000d00007c02 */ /* 0x000fee0008000f00 */
.L_x_143:
[----:B-1----:R1:W2:Y:S02]  /*7700*/  SYNCS.PHASECHK.TRANS64.TRYWAIT P0, [R0+URZ+0x48], R20 ;  /* 0x00004814000075a7 */ /* 0x0022a400080011ff */
[----:B--2---:R-:W-:Y:S05]  /*7710*/  @!P0 NANOSLEEP.SYNCS 0x989680 ;  /* 0x009896800000895d */ /* 0x004fea0003900000 */
[----:B------:R-:W2:Y:S02]  /*7720*/  @!P0 SYNCS.PHASECHK.TRANS64 P0, [R0+URZ+0x48], R20 ;  /* 0x00004814000085a7 */ /* 0x000ea400080010ff */
[----:B--2---:R-:W-:Y:S05]  /*7730*/  @!P0 BRA `(.L_x_143) ;  /* 0xfffffffc00f08947 */ /* 0x004fea000383ffff */
[----:B------:R-:W-:Y:S05]  /*7740*/  BRA `(.L_x_144) ;  /* 0xffffffcc00e07947 */ /* 0x000fea000383ffff */
.L_x_76:
[----:B------:R-:W-:-:S07]  /*7750*/  MOV R0, UR4 ;  /* 0x0000000400007c02 */ /* 0x000fce0008000f00 */
.L_x_145:
[----:B-1----:R1:W3:Y:S02]  /*7760*/  SYNCS.PHASECHK.TRANS64.TRYWAIT P0, [R0+URZ], R2 ;  /* 0x00000002000075a7 */ /* 0x0022e400080011ff */
[----:B---3--:R-:W-:Y:S05]  /*7770*/  @!P0 NANOSLEEP.SYNCS 0x989680 ;  /* 0x009896800000895d */ /* 0x008fea0003900000 */
[----:B------:R-:W3:Y:S02]  /*7780*/  @!P0 SYNCS.PHASECHK.TRANS64 P0, [R0+URZ], R2 ;  /* 0x00000002000085a7 */ /* 0x000ee400080010ff */
[----:B---3--:R-:W-:Y:S05]  /*7790*/  @!P0 BRA `(.L_x_145) ;  /* 0xfffffffc00f08947 */ /* 0x008fea000383ffff */
[----:B------:R-:W-:Y:S05]  /*77a0*/  BRA `(.L_x_146) ;  /* 0xffffffd0006c7947 */ /* 0x000fea000383ffff */
.L_x_77:
[----:B------:R-:W-:-:S07]  /*77b0*/  MOV R0, UR4 ;  /* 0x0000000400007c02 */ /* 0x000fce0008000f00 */
.L_x_147:
[----:B-1----:R1:W3:Y:S02]  /*77c0*/  SYNCS.PHASECHK.TRANS64.TRYWAIT P0, [R0+URZ], R2 ;  /* 0x00000002000075a7 */ /* 0x0022e400080011ff */
[----:B---3--:R-:W-:Y:S05]  /*77d0*/  @!P0 NANOSLEEP.SYNCS 0x989680 ;  /* 0x009896800000895d */ /* 0x008fea0003900000 */
[----:B------:R-:W3:Y:S02]  /*77e0*/  @!P0 SYNCS.PHASECHK.TRANS64 P0, [R0+URZ], R2 ;  /* 0x00000002000085a7 */ /* 0x000ee400080010ff */
[----:B---3--:R-:W-:Y:S05]  /*77f0*/  @!P0 BRA `(.L_x_147) ;  /* 0xfffffffc00f08947 */ /* 0x008fea000383ffff */
[----:B------:R-:W-:Y:S05]  /*7800*/  BRA `(.L_x_148) ;  /* 0xffffffd000787947 */ /* 0x000fea000383ffff */
.L_x_79:
[----:B--2---:R2:W4:Y:S02]  /*7810*/  SYNCS.PHASECHK.TRANS64.TRYWAIT P0, [R0+URZ+0x70], R2 ;  /* 0x00007002000075a7 */ /* 0x00452400080011ff */
[----:B----4-:R-:W-:Y:S05]  /*7820*/  @!P0 NANOSLEEP.SYNCS 0x989680 ;  /* 0x009896800000895d */ /* 0x010fea0003900000 */
[----:B------:R-:W4:Y:S02]  /*7830*/  @!P0 SYNCS.PHASECHK.TRANS64 P0, [R0+URZ+0x70], R2 ;  /* 0x00007002000085a7 */ /* 0x000f2400080010ff */
[----:B----4-:R-:W-:Y:S05]  /*7840*/  @!P0 BRA `(.L_x_79) ;  /* 0xfffffffc00f08947 */ /* 0x010fea000383ffff */
[----:B------:R-:W-:Y:S05]  /*7850*/  BRA `(.L_x_149) ;  /* 0xffffffd400687947 */ /* 0x000fea000383ffff */
.L_x_89:
[----:B-1----:R1:W3:Y:S02]  /*7860*/  SYNCS.PHASECHK.TRANS64.TRYWAIT P1, [R2+URZ+0x30], R4 ;  /* 0x00003004020075a7 */ /* 0x0022e400080211ff */
[----:B---3--:R-:W-:Y:S05]  /*7870*/  @!P1 NANOSLEEP.SYNCS 0x989680 ;  /* 0x009896800000995d */ /* 0x008fea0003900000 */
[----:B------:R-:W3:Y:S02]  /*7880*/  @!P1 SYNCS.PHASECHK.TRANS64 P1, [R2+URZ+0x30], R4 ;  /* 0x00003004020095a7 */ /* 0x000ee400080210ff */
[----:B---3--:R-:W-:Y:S05]  /*7890*/  @!P1 BRA `(.L_x_89) ;  /* 0xfffffffc00f09947 */ /* 0x008fea000383ffff */
[----:B------:R-:W-:Y:S05]  /*78a0*/  BRA `(.L_x_88) ;  /* 0xffffffe000687947 */ /* 0x000fea000383ffff */
.L_x_91:
[----:B-1----:R1:W2:Y:S02]  /*78b0*/  SYNCS.PHASECHK.TRANS64.TRYWAIT P0, [R44+URZ+0x90], R3 ;  /* 0x000090032c0075a7 */ /* 0x0022a400080011ff */
[----:B--2---:R-:W-:Y:S05]  /*78c0*/  @!P0 NANOSLEEP.SYNCS 0x989680 ;  /* 0x009896800000895d */ /* 0x004fea0003900000 */
[----:B------:R-:W2:Y:S02]  /*78d0*/  @!P0 SYNCS.PHASECHK.TRANS64 P0, [R44+URZ+0x90], R3 ;  /* 0x000090032c0085a7 */ /* 0x000ea400080010ff */
[----:B--2---:R-:W-:Y:S05]  /*78e0*/  @!P0 BRA `(.L_x_91) ;  /* 0xfffffffc00f08947 */ /* 0x004fea000383ffff */
[----:B------:R-:W-:Y:S05]  /*78f0*/  BRA `(.L_x_90) ;  /* 0xffffffe000b87947 */ /* 0x000fea000383ffff */
.L_x_102:
[----:B-1----:R1:W2:Y:S02]  /*7900*/  SYNCS.PHASECHK.TRANS64.TRYWAIT P0, [R2+URZ+0x30], R45 ;  /* 0x0000302d020075a7 */ /* 0x0022a400080011ff */
[----:B--2---:R-:W-:Y:S05]  /*7910*/  @!P0 NANOSLEEP.SYNCS 0x989680 ;  /* 0x009896800000895d */ /* 0x004fea0003900000 */
[----:B------:R-:W2:Y:S02]  /*7920*/  @!P0 SYNCS.PHASECHK.TRANS64 P0, [R2+URZ+0x30], R45 ;  /* 0x0000302d020085a7 */ /* 0x000ea400080010ff */
[----:B--2---:R-:W-:Y:S05]  /*7930*/  @!P0 BRA `(.L_x_102) ;  /* 0xfffffffc00f08947 */ /* 0x004fea000383ffff */
[----:B------:R-:W-:Y:S05]  /*7940*/  BRA `(.L_x_101) ;  /* 0xffffffe800c87947 */ /* 0x000fea000383ffff */
        .weak           $__internal_0_$__cuda_sm10x_tcgen05_guardrail_trap_col_being_dealloced_not_returned_by_alloc
        .type           $__internal_0_$__cuda_sm10x_tcgen05_guardrail_trap_col_being_dealloced_not_returned_by_alloc,@function
        .size           $__internal_0_$__cuda_sm10x_tcgen05_guardrail_trap_col_being_dealloced_not_returned_by_alloc,($__internal_1_$__cuda_sm10x_tcgen05_guardrail_trap_phase_invalid_during_alloc - $__internal_0_$__cuda_sm10x_tcgen05_guardrail_trap_col_being_dealloced_not_returned_by_alloc)
$__internal_0_$__cuda_sm10x_tcgen05_guardrail_trap_col_being_dealloced_not_returned_by_alloc:
[----:B------:R-:W-:Y:S05]  /*7950*/  BPT.TRAP 0x1 ;  /* 0x000000040000795c */ /* 0x000fea0000300000 */
[----:B------:R-:W-:-:S04]  /*7960*/  HFMA2 R3, -RZ, RZ, 0, 0 ;  /* 0x00000000ff037431 */ /* 0x000fc800000001ff */
[----:B------:R-:W-:Y:S05]  /*7970*/  RET.REL.NODEC R2 `(_ZN7cutlass13device_kernelINS_4gemm6kernel13GemmUniversalIN4cute5tupleIJiiiiEEENS1_10collective13CollectiveMmaINS1_35MainloopSm100TmaUmmaWarpSpecializedILi3ELi2ELi4ENS5_IJNS4_1CILi1EEESB_SB_EEEEENS5_IJNSA_ILi64EEESE_NSA_ILi128EEEEEENS_10bfloat16_tENS5_IJlSB_lEEESH_SI_NS4_8TiledMMAINS4_8MMA_AtomIJNS4_20SM100_MMA_F16BF16_SSISH_SH_fLi64ELi64ELNS4_4UMMA5MajorE0ELSN_0ELNSM_7ScaleInE0ELSO_0EEEEEENS4_6LayoutISC_NS5_IJNSA_ILi0EEESS_SS_EEEEENS5_IJNS4_10UnderscoreESV_SV_EEEEENS4_13SM90_TMA_LOADENS4_14ComposedLayoutINS4_7SwizzleILi3ELi4ELi3EEENS4_18smem_ptr_flag_bitsILi16EEENSR_INS5_IJNSA_ILi8EEESE_EEENS5_IJSE_SB_EEEEEEEvNS4_8identityESY_S18_vS19_EENS_8epilogue10collective18CollectiveEpilogueINS1B_23Sm100TmaWarpSpecializedILi3ELi2ELi16ELb1ELb0EEEJSG_NS5_IJNSR_ISE_SB_EENSR_INSA_ILi32EEESB_EEEEESH_SI_SH_SI_NS1B_6fusion15FusionCallbacksIS1F_NS1K_17LinearCombinationISH_fSH_fLNS_15FloatRoundStyleE2EEESG_S1J_JEEENS4_5SM1004TMEM4LOAD26SM100_TMEM_LOAD_16dp256b4xESY_NSZ_INS10_ILi2ELi4ELi3EEES13_NSR_INS5_IJS14_S1H_EEENS5_IJS1H_SB_EEEEEEENS4_17SM75_U32x4_LDSM_NENS4_14SM90_TMA_STOREES1Y_NS4_17SM90_U32x4_STSM_NENS4_39AutoVectorizingCopyWithAssumedAlignmentILi128EEEEEEvvEEEEvNT_6ParamsE) ;  /* 0xffffff8402a07950 */ /* 0x000fea0003c3ffff */
        .weak           $__internal_1_$__cuda_sm10x_tcgen05_guardrail_trap_phase_invalid_during_alloc
        .type           $__internal_1_$__cuda_sm10x_tcgen05_guardrail_trap_phase_invalid_during_alloc,@function
        .size           $__internal_1_$__cuda_sm10x_tcgen05_guardrail_trap_phase_invalid_during_alloc,($__internal_2_$__cuda_sm10x_tcgen05_guardrail_trap_unallocated_columns_being_dealloced - $__internal_1_$__cuda_sm10x_tcgen05_guardrail_trap_phase_invalid_during_alloc)
$__internal_1_$__cuda_sm10x_tcgen05_guardrail_trap_phase_invalid_during_alloc:
[----:B------:R-:W-:Y:S05]  /*7980*/  BPT.TRAP 0x1 ;  /* 0x000000040000795c */ /* 0x000fea0000300000 */
[----:B------:R-:W-:-:S04]  /*7990*/  MOV R3, 0x0 ;  /* 0x0000000000037802 */ /* 0x000fc80000000f00 */
[----:B------:R-:W-:Y:S05]  /*79a0*/  RET.REL.NODEC R2 `(_ZN7cutlass13device_kernelINS_4gemm6kernel13GemmUniversalIN4cute5tupleIJiiiiEEENS1_10collective13CollectiveMmaINS1_35MainloopSm100TmaUmmaWarpSpecializedILi3ELi2ELi4ENS5_IJNS4_1CILi1EEESB_SB_EEEEENS5_IJNSA_ILi64EEESE_NSA_ILi128EEEEEENS_10bfloat16_tENS5_IJlSB_lEEESH_SI_NS4_8TiledMMAINS4_8MMA_AtomIJNS4_20SM100_MMA_F16BF16_SSISH_SH_fLi64ELi64ELNS4_4UMMA5MajorE0ELSN_0ELNSM_7ScaleInE0ELSO_0EEEEEENS4_6LayoutISC_NS5_IJNSA_ILi0EEESS_SS_EEEEENS5_IJNS4_10UnderscoreESV_SV_EEEEENS4_13SM90_TMA_LOADENS4_14ComposedLayoutINS4_7SwizzleILi3ELi4ELi3EEENS4_18smem_ptr_flag_bitsILi16EEENSR_INS5_IJNSA_ILi8EEESE_EEENS5_IJSE_SB_EEEEEEEvNS4_8identityESY_S18_vS19_EENS_8epilogue10collective18CollectiveEpilogueINS1B_23Sm100TmaWarpSpecializedILi3ELi2ELi16ELb1ELb0EEEJSG_NS5_IJNSR_ISE_SB_EENSR_INSA_ILi32EEESB_EEEEESH_SI_SH_SI_NS1B_6fusion15FusionCallbacksIS1F_NS1K_17LinearCombinationISH_fSH_fLNS_15FloatRoundStyleE2EEESG_S1J_JEEENS4_5SM1004TMEM4LOAD26SM100_TMEM_LOAD_16dp256b4xESY_NSZ_INS10_ILi2ELi4ELi3EEES13_NSR_INS5_IJS14_S1H_EEENS5_IJS1H_SB_EEEEEEENS4_17SM75_U32x4_LDSM_NENS4_14SM90_TMA_STOREES1Y_NS4_17SM90_U32x4_STSM_NENS4_39AutoVectorizingCopyWithAssumedAlignmentILi128EEEEEEvvEEEEvNT_6ParamsE) ;  /* 0xffffff8402947950 */ /* 0x000fea0003c3ffff */
        .weak           $__internal_2_$__cuda_sm10x_tcgen05_guardrail_trap_unallocated_columns_being_dealloced
        .type           $__internal_2_$__cuda_sm10x_tcgen05_guardrail_trap_unallocated_columns_being_dealloced,@function
        .size           $__internal_2_$__cuda_sm10x_tcgen05_guardrail_trap_unallocated_columns_being_dealloced,(.L_x_151 - $__internal_2_$__cuda_sm10x_tcgen05_guardrail_trap_unallocated_columns_being_dealloced)
$__internal_2_$__cuda_sm10x_tcgen05_guardrail_trap_unallocated_columns_being_dealloced:
[----:B------:R-:W-:Y:S05]  /*79b0*/  BPT.TRAP 0x1 ;  /* 0x000000040000795c */ /* 0x000fea0000300000 */
[----:B------:R-:W-:-:S04]  /*79c0*/  HFMA2 R3, -RZ, RZ, 0, 0 ;  /* 0x00000000ff037431 */ /* 0x000fc800000001ff */
[----:B------:R-:W-:Y:S05]  /*79d0*/  RET.REL.NODEC R2 `(_ZN7cutlass13device_kernelINS_4gemm6kernel13GemmUniversalIN4cute5tupleIJiiiiEEENS1_10collective13CollectiveMmaINS1_35MainloopSm100TmaUmmaWarpSpecializedILi3ELi2ELi4ENS5_IJNS4_1CILi1EEESB_SB_EEEEENS5_IJNSA_ILi64EEESE_NSA_ILi128EEEEEENS_10bfloat16_tENS5_IJlSB_lEEESH_SI_NS4_8TiledMMAINS4_8MMA_AtomIJNS4_20SM100_MMA_F16BF16_SSISH_SH_fLi64ELi64ELNS4_4UMMA5MajorE0ELSN_0ELNSM_7ScaleInE0ELSO_0EEEEEENS4_6LayoutISC_NS5_IJNSA_ILi0EEESS_SS_EEEEENS5_IJNS4_10UnderscoreESV_SV_EEEEENS4_13SM90_TMA_LOADENS4_14ComposedLayoutINS4_7SwizzleILi3ELi4ELi3EEENS4_18smem_ptr_flag_bitsILi16EEENSR_INS5_IJNSA_ILi8EEESE_EEENS5_IJSE_SB_EEEEEEEvNS4_8identityESY_S18_vS19_EENS_8epilogue10collective18CollectiveEpilogueINS1B_23Sm100TmaWarpSpecializedILi3ELi2ELi16ELb1ELb0EEEJSG_NS5_IJNSR_ISE_SB_EENSR_INSA_ILi32EEESB_EEEEESH_SI_SH_SI_NS1B_6fusion15FusionCallbacksIS1F_NS1K_17LinearCombinationISH_fSH_fLNS_15FloatRoundStyleE2EEESG_S1J_JEEENS4_5SM1004TMEM4LOAD26SM100_TMEM_LOAD_16dp256b4xESY_NSZ_INS10_ILi2ELi4ELi3EEES13_NSR_INS5_IJS14_S1H_EEENS5_IJS1H_SB_EEEEEEENS4_17SM75_U32x4_LDSM_NENS4_14SM90_TMA_STOREES1Y_NS4_17SM90_U32x4_STSM_NENS4_39AutoVectorizingCopyWithAssumedAlignmentILi128EEEEEEvvEEEEvNT_6ParamsE) ;  /* 0xffffff8402887950 */ /* 0x000fea0003c3ffff */
.L_x_150:
[----:B------:R-:W-:-:S00]  /*79e0*/  BRA `(.L_x_150) ;  /* 0xfffffffc00fc7947 */ /* 0x000fc0000383ffff */
[----:B------:R-:W-:-:S00]  /*79f0*/  NOP ;  /* 0x0000000000007918 */ /* 0x000fc00000000000 */
        /* <DEDUP_REMOVED lines=8> */
.L_x_151:


//--------------------- .nv.global.init           --------------------------
	.section	.nv.global.init,"aw",@progbits
.nv.global.init:
	.type		$str$27,@object
	.size		$str$27,($str$28 - $str$27)
$str$27:
        /*0000*/ 	.byte	0x28, 0x61, 0x64, 0x64, 0x72, 0x65, 0x73, 0x73, 0x20, 0x26, 0x20, 0x6d, 0x61, 0x73, 0x6b, 0x29
        /*0010*/ 	.byte	0x20, 0x3d, 0x3d, 0x20, 0x30, 0x00
	.type		$str$28,@object
	.size		$str$28,($str$26 - $str$28)
$str$28:
        /*0016*/ 	.byte	0x2f, 0x74, 0x6d, 0x70, 0x2f, 0x63, 0x75, 0x74, 0x6c, 0x61, 0x73, 0x73, 0x5f, 0x73, 0x77, 0x65
        /*0026*/ 	.byte	0x65, 0x70, 0x5f, 0x73, 0x72, 0x63, 0x2f, 0x69, 0x6e, 0x63, 0x6c, 0x75, 0x64, 0x65, 0x2f, 0x63
        /*0036*/ 	.byte	0x75, 0x74, 0x65, 0x2f, 0x70, 0x6f, 0x69, 0x6e, 0x74, 0x65, 0x72, 0x5f, 0x66, 0x6c, 0x61, 0x67
        /*0046*/ 	.byte	0x67, 0x65, 0x64, 0x2e, 0x68, 0x70, 0x70, 0x00
	.type		$str$26,@object
	.size		$str$26,($str$25 - $str$26)
$str$26:
        /*004e*/ 	.byte	0x2f, 0x74, 0x6d, 0x70, 0x2f, 0x63, 0x75, 0x74, 0x6c, 0x61, 0x73, 0x73, 0x5f, 0x73, 0x77, 0x65
        /*005e*/ 	.byte	0x65, 0x70, 0x5f, 0x73, 0x72, 0x63, 0x2f, 0x69, 0x6e, 0x63, 0x6c, 0x75, 0x64, 0x65, 0x2f, 0x63
        /*006e*/ 	.byte	0x75, 0x74, 0x65, 0x2f, 0x61, 0x74, 0x6f, 0x6d, 0x2f, 0x63, 0x6f, 0x70, 0x79, 0x5f, 0x74, 0x72
        /*007e*/ 	.byte	0x61, 0x69, 0x74, 0x73, 0x5f, 0x73, 0x6d, 0x31, 0x30, 0x30, 0x2e, 0x68, 0x70, 0x70, 0x00
	.type		$str$25,@object
	.size		$str$25,(__unnamed_1 - $str$25)
$str$25:
        /*008d*/ 	.byte	0x28, 0x28, 0x75, 0x69, 0x6e, 0x74, 0x33, 0x32, 0x5f, 0x74, 0x28, 0x74, 0x68, 0x72, 0x65, 0x61
        /*009d*/ 	.byte	0x64, 0x49, 0x64, 0x78, 0x2e, 0x78, 0x29, 0x20, 0x2f, 0x20, 0x33, 0x32, 0x29, 0x20, 0x25, 0x20
        /*00ad*/ 	.byte	0x34, 0x29, 0x20, 0x3d, 0x3d, 0x20, 0x28, 0x28, 0x28, 0x74, 0x6d, 0x65, 0x6d, 0x5f, 0x61, 0x64
        /*00bd*/ 	.byte	0x64, 0x72, 0x20, 0x3e, 0x3e, 0x20, 0x31, 0x36, 0x29, 0x20, 0x2f, 0x20, 0x33, 0x32, 0x29, 0x20
        /*00cd*/ 	.byte	0x25, 0x20, 0x34, 0x29, 0x00
	.type		__unnamed_1,@object
	.size		__unnamed_1,(__unnamed_2 - __unnamed_1)
__unnamed_1:
        /*00d2*/ 	.byte	0x61, 0x75, 0x74, 0x6f, 0x20, 0x63, 0x75, 0x74, 0x65, 0x3a, 0x3a, 0x61, 0x73, 0x5f, 0x70, 0x6f
        /* <DEDUP_REMOVED lines=24> */
        /*0262*/ 	.byte	0x30, 0x34, 0x38, 0x3e, 0x3e, 0x3e, 0x3e, 0x5d, 0x00
	.type		__unnamed_2,@object
	.size		__unnamed_2,(.L_2 - __unnamed_2)
__unnamed_2:
        /* <DEDUP_REMOVED lines=45> */
        /*053b*/ 	.byte	0x3e, 0x3e, 0x3e, 0x5d, 0x00
.L_2:


//--------------------- .nv.shared._ZN7cutlass13device_kernelINS_4gemm6kernel13GemmUniversalIN4cute5tupleIJiiiiEEENS1_10collective13CollectiveMmaINS1_35MainloopSm100TmaUmmaWarpSpecializedILi3ELi2ELi4ENS5_IJNS4_1CILi1EEESB_SB_EEEEENS5_IJNSA_ILi64EEESE_NSA_ILi128EEEEEENS_10bfloat16_tENS5_IJlSB_lEEESH_SI_NS4_8TiledMMAINS4_8MMA_AtomIJNS4_20SM100_MMA_F16BF16_SSISH_SH_fLi64ELi64ELNS4_4UMMA5MajorE0ELSN_0ELNSM_7ScaleInE0ELSO_0EEEEEENS4_6LayoutISC_NS5_IJNSA_ILi0EEESS_SS_EEEEENS5_IJNS4_10UnderscoreESV_SV_EEEEENS4_13SM90_TMA_LOADENS4_14ComposedLayoutINS4_7SwizzleILi3ELi4ELi3EEENS4_18smem_ptr_flag_bitsILi16EEENSR_INS5_IJNSA_ILi8EEESE_EEENS5_IJSE_SB_EEEEEEEvNS4_8identityESY_S18_vS19_EENS_8epilogue10collective18CollectiveEpilogueINS1B_23Sm100TmaWarpSpecializedILi3ELi2ELi16ELb1ELb0EEEJSG_NS5_IJNSR_ISE_SB_EENSR_INSA_ILi32EEESB_EEEEESH_SI_SH_SI_NS1B_6fusion15FusionCallbacksIS1F_NS1K_17LinearCombinationISH_fSH_fLNS_15FloatRoundStyleE2EEESG_S1J_JEEENS4_5SM1004TMEM4LOAD26SM100_TMEM_LOAD_16dp256b4xESY_NSZ_INS10_ILi2ELi4ELi3EEES13_NSR_INS5_IJS14_S1H_EEENS5_IJS1H_SB_EEEEEEENS4_17SM75_U32x4_LDSM_NENS4_14SM90_TMA_STOREES1Y_NS4_17SM90_U32x4_STSM_NENS4_39AutoVectorizingCopyWithAssumedAlignmentILi128EEEEEEvvEEEEvNT_6ParamsE --------------------------
	.section	.nv.shared._ZN7cutlass13device_kernelINS_4gemm6kernel13GemmUniversalIN4cute5tupleIJiiiiEEENS1_10collective13CollectiveMmaINS1_35MainloopSm100TmaUmmaWarpSpecializedILi3ELi2ELi4ENS5_IJNS4_1CILi1EEESB_SB_EEEEENS5_IJNSA_ILi64EEESE_NSA_ILi128EEEEEENS_10bfloat16_tENS5_IJlSB_lEEESH_SI_NS4_8TiledMMAINS4_8MMA_AtomIJNS4_20SM100_MMA_F16BF16_SSISH_SH_fLi64ELi64ELNS4_4UMMA5MajorE0ELSN_0ELNSM_7ScaleInE0ELSO_0EEEEEENS4_6LayoutISC_NS5_IJNSA_ILi0EEESS_SS_EEEEENS5_IJNS4_10UnderscoreESV_SV_EEEEENS4_13SM90_TMA_LOADENS4_14ComposedLayoutINS4_7SwizzleILi3ELi4ELi3EEENS4_18smem_ptr_flag_bitsILi16EEENSR_INS5_IJNSA_ILi8EEESE_EEENS5_IJSE_SB_EEEEEEEvNS4_8identityESY_S18_vS19_EENS_8epilogue10collective18CollectiveEpilogueINS1B_23Sm100TmaWarpSpecializedILi3ELi2ELi16ELb1ELb0EEEJSG_NS5_IJNSR_ISE_SB_EENSR_INSA_ILi32EEESB_EEEEESH_SI_SH_SI_NS1B_6fusion15FusionCallbacksIS1F_NS1K_17LinearCombinationISH_fSH_fLNS_15FloatRoundStyleE2EEESG_S1J_JEEENS4_5SM1004TMEM4LOAD26SM100_TMEM_LOAD_16dp256b4xESY_NSZ_INS10_ILi2ELi4ELi3EEES13_NSR_INS5_IJS14_S1H_EEENS5_IJS1H_SB_EEEEEEENS4_17SM75_U32x4_LDSM_NENS4_14SM90_TMA_STOREES1Y_NS4_17SM90_U32x4_STSM_NENS4_39AutoVectorizingCopyWithAssumedAlignmentILi128EEEEEEvvEEEEvNT_6ParamsE,"aw",@nobits
	.sectionflags	@""
	.align	16
	.zero		1024


//--------------------- .nv.shared.reserved.0     --------------------------
	.section	.nv.shared.reserved.0,"aw",@nobits
	.weak		__nv_reservedSMEM_offset_0_alias
	.size		__nv_reservedSMEM_offset_0_alias, 0, 64
	.other		__nv_reservedSMEM_offset_0_alias,@"STO_CUDA_RESERVED_SHARED STV_DEFAULT"
__nv_reservedSMEM_offset_0_alias:
	.zero		0
.nv.shared.reserved.0:
	.zero		64
	.weak		__nv_reservedSMEM_tcgen05_partition
	.type		__nv_reservedSMEM_tcgen05_partition,@object
	.size		__nv_reservedSMEM_tcgen05_partition,(.L_0 - __nv_reservedSMEM_tcgen05_partition)
__nv_reservedSMEM_tcgen05_partition:
	.zero		32
.L_0:


//--------------------- .nv.global                --------------------------
	.section	.nv.global,"aw",@nobits
.nv.global:
	.type		_ZN39_INTERNAL_dee65a85_4_k_cu_8760af1a_63244cute1_E,@object
	.size		_ZN39_INTERNAL_dee65a85_4_k_cu_8760af1a_63244cute1_E,(_ZN39_INTERNAL_dee65a85_4_k_cu_8760af1a_63244cuda3std3__45__cpo6cbeginE - _ZN39_INTERNAL_dee65a85_4_k_cu_8760af1a_63244cute1_E)
_ZN39_INTERNAL_dee65a85_4_k_cu_8760af1a_63244cute1_E:
	.zero		1
	.type		_ZN39_INTERNAL_dee65a85_4_k_cu_8760af1a_63244cuda3std3__45__cpo6cbeginE,@object
	.size		_ZN39_INTERNAL_dee65a85_4_k_cu_8760af1a_63244cuda3std3__45__cpo6cbeginE,(_ZN39_INTERNAL_dee65a85_4_k_cu_8760af1a_63244cuda3std3__48in_placeE - _ZN39_INTERNAL_dee65a85_4_k_cu_8760af1a_63244cuda3std3__45__cpo6cbeginE)
_ZN39_INTERNAL_dee65a85_4_k_cu_8760af1a_63244cuda3std3__45__cpo6cbeginE:
	.zero		1
	.type		_ZN39_INTERNAL_dee65a85_4_k_cu_8760af1a_63244cuda3std3__48in_placeE,@object
	.size		_ZN39_INTERNAL_dee65a85_4_k_cu_8760af1a_63244cuda3std3__48in_placeE,(_ZN39_INTERNAL_dee65a85_4_k_cu_8760af1a_63244cuda3std6ranges3__45__cpo9iter_moveE - _ZN39_INTERNAL_dee65a85_4_k_cu_8760af1a_63244cuda3std3__48in_placeE)
_ZN39_INTERNAL_dee65a85_4_k_cu_8760af1a_63244cuda3std3__48in_placeE:
	.zero		1
	.type		_ZN39_INTERNAL_dee65a85_4_k_cu_8760af1a_63244cuda3std6ranges3__45__cpo9iter_moveE,@object
	.size		_ZN39_INTERNAL_dee65a85_4_k_cu_8760af1a_63244cuda3std6ranges3__45__cpo9iter_moveE,(_ZN39_INTERNAL_dee65a85_4_k_cu_8760af1a_63244cuda3std3__45__cpo5beginE - _ZN39_INTERNAL_dee65a85_4_k_cu_8760af1a_63244cuda3std6ranges3__45__cpo9iter_moveE)
_ZN39_INTERNAL_dee65a85_4_k_cu_8760af1a_63244cuda3std6ranges3__45__cpo9iter_moveE:
	.zero		1
	.type		_ZN39_INTERNAL_dee65a85_4_k_cu_8760af1a_63244cuda3std3__45__cpo5beginE,@object
	.size		_ZN39_INTERNAL_dee65a85_4_k_cu_8760af1a_63244cuda3std3__45__cpo5beginE,(_ZN39_INTERNAL_dee65a85_4_k_cu_8760af1a_63244cuda3std3__441_GLOBAL__N__dee65a85_4_k_cu_8760af1a_63246ignoreE - _ZN39_INTERNAL_dee65a85_4_k_cu_8760af1a_63244cuda3std3__45__cpo5beginE)
_ZN39_INTERNAL_dee65a85_4_k_cu_8760af1a_63244cuda3std3__45__cpo5beginE:
	.zero		1
	.type		_ZN39_INTERNAL_dee65a85_4_k_cu_8760af1a_63244cuda3std3__441_GLOBAL__N__dee65a85_4_k_cu_8760af1a_63246ignoreE,@object
	.size		_ZN39_INTERNAL_dee65a85_4_k_cu_8760af1a_63244cuda3std3__441_GLOBAL__N__dee65a85_4_k_cu_8760af1a_63246ignoreE,(_ZN39_INTERNAL_dee65a85_4_k_cu_8760af1a_63244cute7productE - _ZN39_INTERNAL_dee65a85_4_k_cu_8760af1a_63244cuda3std3__441_GLOBAL__N__dee65a85_4_k_cu_8760af1a_63246ignoreE)
_ZN39_INTERNAL_dee65a85_4_k_cu_8760af1a_63244cuda3std3__441_GLOBAL__N__dee65a85_4_k_cu_8760af1a_63246ignoreE:
	.zero		1
	.type		_ZN39_INTERNAL_dee65a85_4_k_cu_8760af1a_63244cute7productE,@object
	.size		_ZN39_INTERNAL_dee65a85_4_k_cu_8760af1a_63244cute7productE,(_ZN39_INTERNAL_dee65a85_4_k_cu_8760af1a_63244cuda3std3__45__cpo3endE - _ZN39_INTERNAL_dee65a85_4_k_cu_8760af1a_63244cute7productE)
_ZN39_INTERNAL_dee65a85_4_k_cu_8760af1a_63244cute7productE:
	.zero		1
	.type		_ZN39_INTERNAL_dee65a85_4_k_cu_8760af1a_63244cuda3std3__45__cpo3endE,@object
	.size		_ZN39_INTERNAL_dee65a85_4_k_cu_8760af1a_63244cuda3std3__45__cpo3endE,(_ZN39_INTERNAL_dee65a85_4_k_cu_8760af1a_63244cuda3std3__419piecewise_constructE - _ZN39_INTERNAL_dee65a85_4_k_cu_8760af1a_63244cuda3std3__45__cpo3endE)
_ZN39_INTERNAL_dee65a85_4_k_cu_8760af1a_63244cuda3std3__45__cpo3endE:
	.zero		1
	.type		_ZN39_INTERNAL_dee65a85_4_k_cu_8760af1a_63244cuda3std3__419piecewise_constructE,@object
	.size		_ZN39_INTERNAL_dee65a85_4_k_cu_8760af1a_63244cuda3std3__419piecewise_constructE,(_ZN39_INTERNAL_dee65a85_4_k_cu_8760af1a_63244cuda3std3__45__cpo4cendE - _ZN39_INTERNAL_dee65a85_4_k_cu_8760af1a_63244cuda3std3__419piecewise_constructE)
_ZN39_INTERNAL_dee65a85_4_k_cu_8760af1a_63244cuda3std3__419piecewise_constructE:
	.zero		1
	.type		_ZN39_INTERNAL_dee65a85_4_k_cu_8760af1a_63244cuda3std3__45__cpo4cendE,@object
	.size		_ZN39_INTERNAL_dee65a85_4_k_cu_8760af1a_63244cuda3std3__45__cpo4cendE,(_ZN39_INTERNAL_dee65a85_4_k_cu_8760af1a_63244cuda3std6ranges3__45__cpo4swapE - _ZN39_INTERNAL_dee65a85_4_k_cu_8760af1a_63244cuda3std3__45__cpo4cendE)
_ZN39_INTERNAL_dee65a85_4_k_cu_8760af1a_63244cuda3std3__45__cpo4cendE:
	.zero		1
	.type		_ZN39_INTERNAL_dee65a85_4_k_cu_8760af1a_63244cuda3std6ranges3__45__cpo4swapE,@object
	.size		_ZN39_INTERNAL_dee65a85_4_k_cu_8760af1a_63244cuda3std6ranges3__45__cpo4swapE,(.L_10 - _ZN39_INTERNAL_dee65a85_4_k_cu_8760af1a_63244cuda3std6ranges3__45__cpo4swapE)
_ZN39_INTERNAL_dee65a85_4_k_cu_8760af1a_63244cuda3std6ranges3__45__cpo4swapE:
	.zero		1
.L_10:


//--------------------- .nv.constant0._ZN7cutlass13device_kernelINS_4gemm6kernel13GemmUniversalIN4cute5tupleIJiiiiEEENS1_10collective13CollectiveMmaINS1_35MainloopSm100TmaUmmaWarpSpecializedILi3ELi2ELi4ENS5_IJNS4_1CILi1EEESB_SB_EEEEENS5_IJNSA_ILi64EEESE_NSA_ILi128EEEEEENS_10bfloat16_tENS5_IJlSB_lEEESH_SI_NS4_8TiledMMAINS4_8MMA_AtomIJNS4_20SM100_MMA_F16BF16_SSISH_SH_fLi64ELi64ELNS4_4UMMA5MajorE0ELSN_0ELNSM_7ScaleInE0ELSO_0EEEEEENS4_6LayoutISC_NS5_IJNSA_ILi0EEESS_SS_EEEEENS5_IJNS4_10UnderscoreESV_SV_EEEEENS4_13SM90_TMA_LOADENS4_14ComposedLayoutINS4_7SwizzleILi3ELi4ELi3EEENS4_18smem_ptr_flag_bitsILi16EEENSR_INS5_IJNSA_ILi8EEESE_EEENS5_IJSE_SB_EEEEEEEvNS4_8identityESY_S18_vS19_EENS_8epilogue10collective18CollectiveEpilogueINS1B_23Sm100TmaWarpSpecializedILi3ELi2ELi16ELb1ELb0EEEJSG_NS5_IJNSR_ISE_SB_EENSR_INSA_ILi32EEESB_EEEEESH_SI_SH_SI_NS1B_6fusion15FusionCallbacksIS1F_NS1K_17LinearCombinationISH_fSH_fLNS_15FloatRoundStyleE2EEESG_S1J_JEEENS4_5SM1004TMEM4LOAD26SM100_TMEM_LOAD_16dp256b4xESY_NSZ_INS10_ILi2ELi4ELi3EEES13_NSR_INS5_IJS14_S1H_EEENS5_IJS1H_SB_EEEEEEENS4_17SM75_U32x4_LDSM_NENS4_14SM90_TMA_STOREES1Y_NS4_17SM90_U32x4_STSM_NENS4_39AutoVectorizingCopyWithAssumedAlignmentILi128EEEEEEvvEEEEvNT_6ParamsE --------------------------
	.section	.nv.constant0._ZN7cutlass13device_kernelINS_4gemm6kernel13GemmUniversalIN4cute5tupleIJiiiiEEENS1_10collective13CollectiveMmaINS1_35MainloopSm100TmaUmmaWarpSpecializedILi3ELi2ELi4ENS5_IJNS4_1CILi1EEESB_SB_EEEEENS5_IJNSA_ILi64EEESE_NSA_ILi128EEEEEENS_10bfloat16_tENS5_IJlSB_lEEESH_SI_NS4_8TiledMMAINS4_8MMA_AtomIJNS4_20SM100_MMA_F16BF16_SSISH_SH_fLi64ELi64ELNS4_4UMMA5MajorE0ELSN_0ELNSM_7ScaleInE0ELSO_0EEEEEENS4_6LayoutISC_NS5_IJNSA_ILi0EEESS_SS_EEEEENS5_IJNS4_10UnderscoreESV_SV_EEEEENS4_13SM90_TMA_LOADENS4_14ComposedLayoutINS4_7SwizzleILi3ELi4ELi3EEENS4_18smem_ptr_flag_bitsILi16EEENSR_INS5_IJNSA_ILi8EEESE_EEENS5_IJSE_SB_EEEEEEEvNS4_8identityESY_S18_vS19_EENS_8epilogue10collective18CollectiveEpilogueINS1B_23Sm100TmaWarpSpecializedILi3ELi2ELi16ELb1ELb0EEEJSG_NS5_IJNSR_ISE_SB_EENSR_INSA_ILi32EEESB_EEEEESH_SI_SH_SI_NS1B_6fusion15FusionCallbacksIS1F_NS1K_17LinearCombinationISH_fSH_fLNS_15FloatRoundStyleE2EEESG_S1J_JEEENS4_5SM1004TMEM4LOAD26SM100_TMEM_LOAD_16dp256b4xESY_NSZ_INS10_ILi2ELi4ELi3EEES13_NSR_INS5_IJS14_S1H_EEENS5_IJS1H_SB_EEEEEEENS4_17SM75_U32x4_LDSM_NENS4_14SM90_TMA_STOREES1Y_NS4_17SM90_U32x4_STSM_NENS4_39AutoVectorizingCopyWithAssumedAlignmentILi128EEEEEEvvEEEEvNT_6ParamsE,"a",@progbits
	.sectionflags	@""
	.align	4
.nv.constant0._ZN7cutlass13device_kernelINS_4gemm6kernel13GemmUniversalIN4cute5tupleIJiiiiEEENS1_10collective13CollectiveMmaINS1_35MainloopSm100TmaUmmaWarpSpecializedILi3ELi2ELi4ENS5_IJNS4_1CILi1EEESB_SB_EEEEENS5_IJNSA_ILi64EEESE_NSA_ILi128EEEEEENS_10bfloat16_tENS5_IJlSB_lEEESH_SI_NS4_8TiledMMAINS4_8MMA_AtomIJNS4_20SM100_MMA_F16BF16_SSISH_SH_fLi64ELi64ELNS4_4UMMA5MajorE0ELSN_0ELNSM_7ScaleInE0ELSO_0EEEEEENS4_6LayoutISC_NS5_IJNSA_ILi0EEESS_SS_EEEEENS5_IJNS4_10UnderscoreESV_SV_EEEEENS4_13SM90_TMA_LOADENS4_14ComposedLayoutINS4_7SwizzleILi3ELi4ELi3EEENS4_18smem_ptr_flag_bitsILi16EEENSR_INS5_IJNSA_ILi8EEESE_EEENS5_IJSE_SB_EEEEEEEvNS4_8identityESY_S18_vS19_EENS_8epilogue10collective18CollectiveEpilogueINS1B_23Sm100TmaWarpSpecializedILi3ELi2ELi16ELb1ELb0EEEJSG_NS5_IJNSR_ISE_SB_EENSR_INSA_ILi32EEESB_EEEEESH_SI_SH_SI_NS1B_6fusion15FusionCallbacksIS1F_NS1K_17LinearCombinationISH_fSH_fLNS_15FloatRoundStyleE2EEESG_S1J_JEEENS4_5SM1004TMEM4LOAD26SM100_TMEM_LOAD_16dp256b4xESY_NSZ_INS10_ILi2ELi4ELi3EEES13_NSR_INS5_IJS14_S1H_EEENS5_IJS1H_SB_EEEEEEENS4_17SM75_U32x4_LDSM_NENS4_14SM90_TMA_STOREES1Y_NS4_17SM90_U32x4_STSM_NENS4_39AutoVectorizingCopyWithAssumedAlignmentILi128EEEEEEvvEEEEvNT_6ParamsE:
	.zero		2944


//--------------------- SYMBOLS --------------------------

	.type		.nv.reservedSmem.offset0,@object
	.size		.nv.reservedSmem.offset0,0x4
	.type		.nv.reservedSmem.cap,@object
	.size		.nv.reservedSmem.cap,0x4
	.type		__assertfail,@function
